//
// Generated by NVIDIA NVVM Compiler
//
// Compiler Build ID: CL-36424714
// Cuda compilation tools, release 13.0, V13.0.88
// Based on NVVM 20.0.0
//

.version 9.0
.target sm_100
.address_size 64

	// .globl	_Z5sobelPhS_jjj
.const .align 1 .b8 mask[50] = {255, 252, 250, 252, 255, 254, 248, 244, 248, 254, 0, 0, 0, 0, 0, 2, 8, 12, 8, 2, 1, 4, 6, 4, 1, 255, 254, 0, 2, 1, 252, 248, 0, 8, 4, 250, 244, 0, 12, 6, 252, 248, 0, 8, 4, 255, 254, 0, 2, 1};
// _ZZ5sobelPhS_jjjE10shared_mem has been demoted

.visible .entry _Z5sobelPhS_jjj(
	.param .u64 .ptr .align 1 _Z5sobelPhS_jjj_param_0,
	.param .u64 .ptr .align 1 _Z5sobelPhS_jjj_param_1,
	.param .u32 _Z5sobelPhS_jjj_param_2,
	.param .u32 _Z5sobelPhS_jjj_param_3,
	.param .u32 _Z5sobelPhS_jjj_param_4
)
{
	.reg .pred 	%p<32>;
	.reg .b16 	%rs<25>;
	.reg .b32 	%r<350>;
	.reg .b32 	%f<250>;
	.reg .b64 	%rd<42>;
	// demoted variable
	.shared .align 1 .b8 _ZZ5sobelPhS_jjjE10shared_mem[3072];
	ld.param.u64 	%rd3, [_Z5sobelPhS_jjj_param_0];
	ld.param.u32 	%r16, [_Z5sobelPhS_jjj_param_3];
	cvta.to.global.u64 	%rd1, %rd3;
	mov.u32 	%r19, %ctaid.x;
	mov.u32 	%r20, %ntid.x;
	mov.u32 	%r1, %tid.x;
	mad.lo.s32 	%r2, %r19, %r20, %r1;
	mov.u32 	%r21, %ctaid.y;
	mov.u32 	%r22, %ntid.y;
	mov.u32 	%r3, %tid.y;
	mad.lo.s32 	%r4, %r21, %r22, %r3;
	add.s32 	%r5, %r2, -2;
	setp.lt.s32 	%p6, %r2, 1;
	setp.gt.s32 	%p7, %r2, %r16;
	or.pred  	%p1, %p6, %p7;
	add.s32 	%r6, %r2, -1;
	setp.lt.s32 	%p8, %r2, 0;
	setp.ge.s32 	%p9, %r2, %r16;
	or.pred  	%p2, %p8, %p9;
	add.s32 	%r7, %r2, 1;
	setp.lt.s32 	%p10, %r2, -1;
	setp.ge.s32 	%p11, %r7, %r16;
	or.pred  	%p3, %p10, %p11;
	add.s32 	%r8, %r2, 2;
	setp.lt.s32 	%p12, %r2, -2;
	setp.ge.s32 	%p13, %r8, %r16;
	or.pred  	%p4, %p12, %p13;
	mov.b32 	%r349, -2;
$L__BB0_1:
	ld.param.u32 	%r340, [_Z5sobelPhS_jjj_param_3];
	ld.param.u32 	%r338, [_Z5sobelPhS_jjj_param_2];
	add.s32 	%r23, %r349, %r4;
	setp.lt.s32 	%p14, %r23, 0;
	setp.ge.s32 	%p15, %r23, %r338;
	or.pred  	%p5, %p14, %p15;
	mul.lo.s32 	%r10, %r23, %r340;
	add.s32 	%r24, %r349, %r3;
	mov.u32 	%r25, _ZZ5sobelPhS_jjjE10shared_mem;
	mad.lo.s32 	%r26, %r24, 96, %r25;
	setp.lt.s32 	%p17, %r2, 2;
	setp.ge.s32 	%p18, %r5, %r340;
	or.pred  	%p19, %p17, %p18;
	or.pred  	%p20, %p19, %p5;
	mad.lo.s32 	%r11, %r1, 3, %r26;
	@%p20 bra 	$L__BB0_3;
	ld.param.u32 	%r343, [_Z5sobelPhS_jjj_param_4];
	add.s32 	%r27, %r5, %r10;
	mul.lo.s32 	%r28, %r27, %r343;
	cvt.u64.u32 	%rd4, %r28;
	add.s64 	%rd5, %rd1, %rd4;
	ld.global.u8 	%rs1, [%rd5];
	st.shared.u8 	[%r11+192], %rs1;
	add.s32 	%r29, %r28, 1;
	cvt.u64.u32 	%rd6, %r29;
	add.s64 	%rd7, %rd1, %rd6;
	ld.global.u8 	%rs2, [%rd7];
	st.shared.u8 	[%r11+193], %rs2;
	add.s32 	%r30, %r28, 2;
	cvt.u64.u32 	%rd8, %r30;
	add.s64 	%rd9, %rd1, %rd8;
	ld.global.u8 	%rs3, [%rd9];
	st.shared.u8 	[%r11+194], %rs3;
	bra.uni 	$L__BB0_4;
$L__BB0_3:
	mov.b16 	%rs4, 0;
	st.shared.u8 	[%r11+192], %rs4;
	st.shared.u8 	[%r11+193], %rs4;
	st.shared.u8 	[%r11+194], %rs4;
$L__BB0_4:
	or.pred  	%p21, %p1, %p5;
	@%p21 bra 	$L__BB0_6;
	ld.param.u32 	%r344, [_Z5sobelPhS_jjj_param_4];
	add.s32 	%r31, %r6, %r10;
	mul.lo.s32 	%r32, %r31, %r344;
	cvt.u64.u32 	%rd10, %r32;
	add.s64 	%rd11, %rd1, %rd10;
	ld.global.u8 	%rs5, [%rd11];
	st.shared.u8 	[%r11+195], %rs5;
	add.s32 	%r33, %r32, 1;
	cvt.u64.u32 	%rd12, %r33;
	add.s64 	%rd13, %rd1, %rd12;
	ld.global.u8 	%rs6, [%rd13];
	st.shared.u8 	[%r11+196], %rs6;
	add.s32 	%r34, %r32, 2;
	cvt.u64.u32 	%rd14, %r34;
	add.s64 	%rd15, %rd1, %rd14;
	ld.global.u8 	%rs7, [%rd15];
	st.shared.u8 	[%r11+197], %rs7;
	bra.uni 	$L__BB0_7;
$L__BB0_6:
	mov.b16 	%rs8, 0;
	st.shared.u8 	[%r11+195], %rs8;
	st.shared.u8 	[%r11+196], %rs8;
	st.shared.u8 	[%r11+197], %rs8;
$L__BB0_7:
	or.pred  	%p22, %p2, %p5;
	@%p22 bra 	$L__BB0_9;
	ld.param.u32 	%r345, [_Z5sobelPhS_jjj_param_4];
	add.s32 	%r35, %r2, %r10;
	mul.lo.s32 	%r36, %r35, %r345;
	cvt.u64.u32 	%rd16, %r36;
	add.s64 	%rd17, %rd1, %rd16;
	ld.global.u8 	%rs9, [%rd17];
	st.shared.u8 	[%r11+198], %rs9;
	add.s32 	%r37, %r36, 1;
	cvt.u64.u32 	%rd18, %r37;
	add.s64 	%rd19, %rd1, %rd18;
	ld.global.u8 	%rs10, [%rd19];
	st.shared.u8 	[%r11+199], %rs10;
	add.s32 	%r38, %r36, 2;
	cvt.u64.u32 	%rd20, %r38;
	add.s64 	%rd21, %rd1, %rd20;
	ld.global.u8 	%rs11, [%rd21];
	st.shared.u8 	[%r11+200], %rs11;
	bra.uni 	$L__BB0_10;
$L__BB0_9:
	mov.b16 	%rs12, 0;
	st.shared.u8 	[%r11+198], %rs12;
	st.shared.u8 	[%r11+199], %rs12;
	st.shared.u8 	[%r11+200], %rs12;
$L__BB0_10:
	or.pred  	%p23, %p3, %p5;
	@%p23 bra 	$L__BB0_12;
	ld.param.u32 	%r346, [_Z5sobelPhS_jjj_param_4];
	add.s32 	%r39, %r7, %r10;
	mul.lo.s32 	%r40, %r39, %r346;
	cvt.u64.u32 	%rd22, %r40;
	add.s64 	%rd23, %rd1, %rd22;
	ld.global.u8 	%rs13, [%rd23];
	st.shared.u8 	[%r11+201], %rs13;
	add.s32 	%r41, %r40, 1;
	cvt.u64.u32 	%rd24, %r41;
	add.s64 	%rd25, %rd1, %rd24;
	ld.global.u8 	%rs14, [%rd25];
	st.shared.u8 	[%r11+202], %rs14;
	add.s32 	%r42, %r40, 2;
	cvt.u64.u32 	%rd26, %r42;
	add.s64 	%rd27, %rd1, %rd26;
	ld.global.u8 	%rs15, [%rd27];
	st.shared.u8 	[%r11+203], %rs15;
	bra.uni 	$L__BB0_13;
$L__BB0_12:
	mov.b16 	%rs16, 0;
	st.shared.u8 	[%r11+201], %rs16;
	st.shared.u8 	[%r11+202], %rs16;
	st.shared.u8 	[%r11+203], %rs16;
$L__BB0_13:
	or.pred  	%p24, %p4, %p5;
	@%p24 bra 	$L__BB0_15;
	ld.param.u32 	%r347, [_Z5sobelPhS_jjj_param_4];
	add.s32 	%r43, %r8, %r10;
	mul.lo.s32 	%r44, %r43, %r347;
	cvt.u64.u32 	%rd28, %r44;
	add.s64 	%rd29, %rd1, %rd28;
	ld.global.u8 	%rs17, [%rd29];
	st.shared.u8 	[%r11+204], %rs17;
	add.s32 	%r45, %r44, 1;
	cvt.u64.u32 	%rd30, %r45;
	add.s64 	%rd31, %rd1, %rd30;
	ld.global.u8 	%rs18, [%rd31];
	st.shared.u8 	[%r11+205], %rs18;
	add.s32 	%r46, %r44, 2;
	cvt.u64.u32 	%rd32, %r46;
	add.s64 	%rd33, %rd1, %rd32;
	ld.global.u8 	%rs19, [%rd33];
	st.shared.u8 	[%r11+206], %rs19;
	bra.uni 	$L__BB0_16;
$L__BB0_15:
	mov.b16 	%rs20, 0;
	st.shared.u8 	[%r11+204], %rs20;
	st.shared.u8 	[%r11+205], %rs20;
	st.shared.u8 	[%r11+206], %rs20;
$L__BB0_16:
	add.s32 	%r349, %r349, 1;
	setp.ne.s32 	%p25, %r349, 3;
	@%p25 bra 	$L__BB0_1;
	ld.param.u32 	%r341, [_Z5sobelPhS_jjj_param_3];
	ld.param.u32 	%r339, [_Z5sobelPhS_jjj_param_2];
	bar.sync 	0;
	mov.u32 	%r47, %tid.y;
	mov.u32 	%r48, _ZZ5sobelPhS_jjjE10shared_mem;
	mad.lo.s32 	%r49, %r47, 96, %r48;
	mov.u32 	%r50, %tid.x;
	mad.lo.s32 	%r51, %r50, 3, %r49;
	ld.const.u8 	%r52, [mask+3];
	ld.const.u8 	%r53, [mask+2];
	prmt.b32 	%r54, %r53, %r52, 0x3340U;
	ld.const.u8 	%r55, [mask+1];
	ld.const.u8 	%r56, [mask];
	prmt.b32 	%r57, %r56, %r55, 0x3340U;
	prmt.b32 	%r58, %r57, %r54, 0x5410U;
	ld.shared.u8 	%r59, [%r51+11];
	ld.shared.u8 	%r60, [%r51+8];
	prmt.b32 	%r61, %r60, %r59, 0x3340U;
	ld.shared.u8 	%r62, [%r51+5];
	ld.shared.u8 	%r63, [%r51+2];
	prmt.b32 	%r64, %r63, %r62, 0x3340U;
	prmt.b32 	%r65, %r64, %r61, 0x5410U;
	mov.b32 	%r66, 0;
	dp4a.s32.u32 	%r67, %r58, %r65, %r66;
	ld.shared.u8 	%r68, [%r51+10];
	ld.shared.u8 	%r69, [%r51+7];
	prmt.b32 	%r70, %r69, %r68, 0x3340U;
	ld.shared.u8 	%r71, [%r51+4];
	ld.shared.u8 	%r72, [%r51+1];
	prmt.b32 	%r73, %r72, %r71, 0x3340U;
	prmt.b32 	%r74, %r73, %r70, 0x5410U;
	dp4a.s32.u32 	%r75, %r58, %r74, %r66;
	ld.shared.u8 	%r76, [%r51+9];
	ld.shared.u8 	%r77, [%r51+6];
	prmt.b32 	%r78, %r77, %r76, 0x3340U;
	ld.shared.u8 	%r79, [%r51+3];
	ld.shared.u8 	%r80, [%r51];
	prmt.b32 	%r81, %r80, %r79, 0x3340U;
	prmt.b32 	%r82, %r81, %r78, 0x5410U;
	dp4a.s32.u32 	%r83, %r58, %r82, %r66;
	ld.const.s8 	%rs21, [mask+4];
	ld.const.s8 	%rs22, [mask+5];
	mov.b32 	%r84, {%rs21, %rs22};
	ld.shared.u8 	%r85, [%r51+98];
	ld.shared.u8 	%r86, [%r51+14];
	prmt.b32 	%r87, %r86, %r85, 0x3340U;
	prmt.b32 	%r88, %r89, %r90, 0x3340U;
	prmt.b32 	%r91, %r87, %r88, 0x5410U;
	dp2a.lo.s32.u32 	%r92, %r84, %r91, %r67;
	cvt.rn.f32.s32 	%f4, %r92;
	ld.shared.u8 	%r93, [%r51+97];
	ld.shared.u8 	%r94, [%r51+13];
	prmt.b32 	%r95, %r94, %r93, 0x3340U;
	prmt.b32 	%r96, %r95, %r88, 0x5410U;
	dp2a.lo.s32.u32 	%r97, %r84, %r96, %r75;
	cvt.rn.f32.s32 	%f5, %r97;
	ld.shared.u8 	%r98, [%r51+96];
	ld.shared.u8 	%r99, [%r51+12];
	prmt.b32 	%r100, %r99, %r98, 0x3340U;
	prmt.b32 	%r101, %r100, %r88, 0x5410U;
	dp2a.lo.s32.u32 	%r102, %r84, %r101, %r83;
	cvt.rn.f32.s32 	%f6, %r102;
	ld.shared.u8 	%r103, [%r51+101];
	ld.const.s8 	%r104, [mask+6];
	mul.lo.s32 	%r105, %r104, %r103;
	cvt.rn.f32.s32 	%f7, %r105;
	add.f32 	%f8, %f4, %f7;
	ld.shared.u8 	%r106, [%r51+100];
	mul.lo.s32 	%r107, %r104, %r106;
	cvt.rn.f32.s32 	%f9, %r107;
	add.f32 	%f10, %f5, %f9;
	ld.shared.u8 	%r108, [%r51+99];
	mul.lo.s32 	%r109, %r104, %r108;
	cvt.rn.f32.s32 	%f11, %r109;
	add.f32 	%f12, %f6, %f11;
	ld.shared.u8 	%r110, [%r51+104];
	ld.const.s8 	%r111, [mask+7];
	mul.lo.s32 	%r112, %r111, %r110;
	cvt.rn.f32.s32 	%f13, %r112;
	add.f32 	%f14, %f8, %f13;
	ld.shared.u8 	%r113, [%r51+103];
	mul.lo.s32 	%r114, %r111, %r113;
	cvt.rn.f32.s32 	%f15, %r114;
	add.f32 	%f16, %f10, %f15;
	ld.shared.u8 	%r115, [%r51+102];
	mul.lo.s32 	%r116, %r111, %r115;
	cvt.rn.f32.s32 	%f17, %r116;
	add.f32 	%f18, %f12, %f17;
	ld.shared.u8 	%r117, [%r51+107];
	ld.const.s8 	%r118, [mask+8];
	mul.lo.s32 	%r119, %r118, %r117;
	cvt.rn.f32.s32 	%f19, %r119;
	add.f32 	%f20, %f14, %f19;
	ld.shared.u8 	%r120, [%r51+106];
	mul.lo.s32 	%r121, %r118, %r120;
	cvt.rn.f32.s32 	%f21, %r121;
	add.f32 	%f22, %f16, %f21;
	ld.shared.u8 	%r122, [%r51+105];
	mul.lo.s32 	%r123, %r118, %r122;
	cvt.rn.f32.s32 	%f23, %r123;
	add.f32 	%f24, %f18, %f23;
	ld.shared.u8 	%r124, [%r51+110];
	ld.const.s8 	%r125, [mask+9];
	mul.lo.s32 	%r126, %r125, %r124;
	cvt.rn.f32.s32 	%f25, %r126;
	add.f32 	%f26, %f20, %f25;
	ld.shared.u8 	%r127, [%r51+109];
	mul.lo.s32 	%r128, %r125, %r127;
	cvt.rn.f32.s32 	%f27, %r128;
	add.f32 	%f28, %f22, %f27;
	ld.shared.u8 	%r129, [%r51+108];
	mul.lo.s32 	%r130, %r125, %r129;
	cvt.rn.f32.s32 	%f29, %r130;
	add.f32 	%f30, %f24, %f29;
	ld.shared.u8 	%r131, [%r51+194];
	ld.const.s8 	%r132, [mask+10];
	mul.lo.s32 	%r133, %r132, %r131;
	cvt.rn.f32.s32 	%f31, %r133;
	add.f32 	%f32, %f26, %f31;
	ld.shared.u8 	%r134, [%r51+193];
	mul.lo.s32 	%r135, %r132, %r134;
	cvt.rn.f32.s32 	%f33, %r135;
	add.f32 	%f34, %f28, %f33;
	ld.shared.u8 	%r136, [%r51+192];
	mul.lo.s32 	%r137, %r132, %r136;
	cvt.rn.f32.s32 	%f35, %r137;
	add.f32 	%f36, %f30, %f35;
	ld.shared.u8 	%r138, [%r51+197];
	ld.const.s8 	%r139, [mask+11];
	mul.lo.s32 	%r140, %r139, %r138;
	cvt.rn.f32.s32 	%f37, %r140;
	add.f32 	%f38, %f32, %f37;
	ld.shared.u8 	%r141, [%r51+196];
	mul.lo.s32 	%r142, %r139, %r141;
	cvt.rn.f32.s32 	%f39, %r142;
	add.f32 	%f40, %f34, %f39;
	ld.shared.u8 	%r143, [%r51+195];
	mul.lo.s32 	%r144, %r139, %r143;
	cvt.rn.f32.s32 	%f41, %r144;
	add.f32 	%f42, %f36, %f41;
	ld.shared.u8 	%r145, [%r51+200];
	ld.const.s8 	%r146, [mask+12];
	mul.lo.s32 	%r147, %r146, %r145;
	cvt.rn.f32.s32 	%f43, %r147;
	add.f32 	%f44, %f38, %f43;
	ld.shared.u8 	%r148, [%r51+199];
	mul.lo.s32 	%r149, %r146, %r148;
	cvt.rn.f32.s32 	%f45, %r149;
	add.f32 	%f46, %f40, %f45;
	ld.shared.u8 	%r150, [%r51+198];
	mul.lo.s32 	%r151, %r146, %r150;
	cvt.rn.f32.s32 	%f47, %r151;
	add.f32 	%f48, %f42, %f47;
	ld.shared.u8 	%r152, [%r51+203];
	ld.const.s8 	%r153, [mask+13];
	mul.lo.s32 	%r154, %r153, %r152;
	cvt.rn.f32.s32 	%f49, %r154;
	add.f32 	%f50, %f44, %f49;
	ld.shared.u8 	%r155, [%r51+202];
	mul.lo.s32 	%r156, %r153, %r155;
	cvt.rn.f32.s32 	%f51, %r156;
	add.f32 	%f52, %f46, %f51;
	ld.shared.u8 	%r157, [%r51+201];
	mul.lo.s32 	%r158, %r153, %r157;
	cvt.rn.f32.s32 	%f53, %r158;
	add.f32 	%f54, %f48, %f53;
	ld.shared.u8 	%r159, [%r51+206];
	ld.const.s8 	%r160, [mask+14];
	mul.lo.s32 	%r161, %r160, %r159;
	cvt.rn.f32.s32 	%f55, %r161;
	add.f32 	%f56, %f50, %f55;
	ld.shared.u8 	%r162, [%r51+205];
	mul.lo.s32 	%r163, %r160, %r162;
	cvt.rn.f32.s32 	%f57, %r163;
	add.f32 	%f58, %f52, %f57;
	ld.shared.u8 	%r164, [%r51+204];
	mul.lo.s32 	%r165, %r160, %r164;
	cvt.rn.f32.s32 	%f59, %r165;
	add.f32 	%f60, %f54, %f59;
	ld.shared.u8 	%r166, [%r51+290];
	ld.const.s8 	%r167, [mask+15];
	mul.lo.s32 	%r168, %r167, %r166;
	cvt.rn.f32.s32 	%f61, %r168;
	add.f32 	%f62, %f56, %f61;
	ld.shared.u8 	%r169, [%r51+289];
	mul.lo.s32 	%r170, %r167, %r169;
	cvt.rn.f32.s32 	%f63, %r170;
	add.f32 	%f64, %f58, %f63;
	ld.shared.u8 	%r171, [%r51+288];
	mul.lo.s32 	%r172, %r167, %r171;
	cvt.rn.f32.s32 	%f65, %r172;
	add.f32 	%f66, %f60, %f65;
	ld.shared.u8 	%r173, [%r51+293];
	ld.const.s8 	%r174, [mask+16];
	mul.lo.s32 	%r175, %r174, %r173;
	cvt.rn.f32.s32 	%f67, %r175;
	add.f32 	%f68, %f62, %f67;
	ld.shared.u8 	%r176, [%r51+292];
	mul.lo.s32 	%r177, %r174, %r176;
	cvt.rn.f32.s32 	%f69, %r177;
	add.f32 	%f70, %f64, %f69;
	ld.shared.u8 	%r178, [%r51+291];
	mul.lo.s32 	%r179, %r174, %r178;
	cvt.rn.f32.s32 	%f71, %r179;
	add.f32 	%f72, %f66, %f71;
	ld.shared.u8 	%r180, [%r51+296];
	ld.const.s8 	%r181, [mask+17];
	mul.lo.s32 	%r182, %r181, %r180;
	cvt.rn.f32.s32 	%f73, %r182;
	add.f32 	%f74, %f68, %f73;
	ld.shared.u8 	%r183, [%r51+295];
	mul.lo.s32 	%r184, %r181, %r183;
	cvt.rn.f32.s32 	%f75, %r184;
	add.f32 	%f76, %f70, %f75;
	ld.shared.u8 	%r185, [%r51+294];
	mul.lo.s32 	%r186, %r181, %r185;
	cvt.rn.f32.s32 	%f77, %r186;
	add.f32 	%f78, %f72, %f77;
	ld.shared.u8 	%r187, [%r51+299];
	ld.const.s8 	%r188, [mask+18];
	mul.lo.s32 	%r189, %r188, %r187;
	cvt.rn.f32.s32 	%f79, %r189;
	add.f32 	%f80, %f74, %f79;
	ld.shared.u8 	%r190, [%r51+298];
	mul.lo.s32 	%r191, %r188, %r190;
	cvt.rn.f32.s32 	%f81, %r191;
	add.f32 	%f82, %f76, %f81;
	ld.shared.u8 	%r192, [%r51+297];
	mul.lo.s32 	%r193, %r188, %r192;
	cvt.rn.f32.s32 	%f83, %r193;
	add.f32 	%f84, %f78, %f83;
	ld.shared.u8 	%r194, [%r51+302];
	ld.const.s8 	%r195, [mask+19];
	mul.lo.s32 	%r196, %r195, %r194;
	cvt.rn.f32.s32 	%f85, %r196;
	add.f32 	%f86, %f80, %f85;
	ld.shared.u8 	%r197, [%r51+301];
	mul.lo.s32 	%r198, %r195, %r197;
	cvt.rn.f32.s32 	%f87, %r198;
	add.f32 	%f88, %f82, %f87;
	ld.shared.u8 	%r199, [%r51+300];
	mul.lo.s32 	%r200, %r195, %r199;
	cvt.rn.f32.s32 	%f89, %r200;
	add.f32 	%f90, %f84, %f89;
	ld.shared.u8 	%r201, [%r51+386];
	ld.const.s8 	%r202, [mask+20];
	mul.lo.s32 	%r203, %r202, %r201;
	cvt.rn.f32.s32 	%f91, %r203;
	add.f32 	%f92, %f86, %f91;
	ld.shared.u8 	%r204, [%r51+385];
	mul.lo.s32 	%r205, %r202, %r204;
	cvt.rn.f32.s32 	%f93, %r205;
	add.f32 	%f94, %f88, %f93;
	ld.shared.u8 	%r206, [%r51+384];
	mul.lo.s32 	%r207, %r202, %r206;
	cvt.rn.f32.s32 	%f95, %r207;
	add.f32 	%f96, %f90, %f95;
	ld.shared.u8 	%r208, [%r51+389];
	ld.const.s8 	%r209, [mask+21];
	mul.lo.s32 	%r210, %r209, %r208;
	cvt.rn.f32.s32 	%f97, %r210;
	add.f32 	%f98, %f92, %f97;
	ld.shared.u8 	%r211, [%r51+388];
	mul.lo.s32 	%r212, %r209, %r211;
	cvt.rn.f32.s32 	%f99, %r212;
	add.f32 	%f100, %f94, %f99;
	ld.shared.u8 	%r213, [%r51+387];
	mul.lo.s32 	%r214, %r209, %r213;
	cvt.rn.f32.s32 	%f101, %r214;
	add.f32 	%f102, %f96, %f101;
	ld.shared.u8 	%r215, [%r51+392];
	ld.const.s8 	%r216, [mask+22];
	mul.lo.s32 	%r217, %r216, %r215;
	cvt.rn.f32.s32 	%f103, %r217;
	add.f32 	%f104, %f98, %f103;
	ld.shared.u8 	%r218, [%r51+391];
	mul.lo.s32 	%r219, %r216, %r218;
	cvt.rn.f32.s32 	%f105, %r219;
	add.f32 	%f106, %f100, %f105;
	ld.shared.u8 	%r220, [%r51+390];
	mul.lo.s32 	%r221, %r216, %r220;
	cvt.rn.f32.s32 	%f107, %r221;
	add.f32 	%f108, %f102, %f107;
	ld.shared.u8 	%r222, [%r51+395];
	ld.const.s8 	%r223, [mask+23];
	mul.lo.s32 	%r224, %r223, %r222;
	cvt.rn.f32.s32 	%f109, %r224;
	add.f32 	%f110, %f104, %f109;
	ld.shared.u8 	%r225, [%r51+394];
	mul.lo.s32 	%r226, %r223, %r225;
	cvt.rn.f32.s32 	%f111, %r226;
	add.f32 	%f112, %f106, %f111;
	ld.shared.u8 	%r227, [%r51+393];
	mul.lo.s32 	%r228, %r223, %r227;
	cvt.rn.f32.s32 	%f113, %r228;
	add.f32 	%f114, %f108, %f113;
	ld.shared.u8 	%r229, [%r51+398];
	ld.const.s8 	%r230, [mask+24];
	mul.lo.s32 	%r231, %r230, %r229;
	cvt.rn.f32.s32 	%f115, %r231;
	add.f32 	%f116, %f110, %f115;
	ld.shared.u8 	%r232, [%r51+397];
	mul.lo.s32 	%r233, %r230, %r232;
	cvt.rn.f32.s32 	%f117, %r233;
	add.f32 	%f118, %f112, %f117;
	ld.shared.u8 	%r234, [%r51+396];
	mul.lo.s32 	%r235, %r230, %r234;
	cvt.rn.f32.s32 	%f119, %r235;
	add.f32 	%f120, %f114, %f119;
	fma.rn.f32 	%f121, %f116, %f116, 0f00000000;
	fma.rn.f32 	%f122, %f118, %f118, 0f00000000;
	fma.rn.f32 	%f123, %f120, %f120, 0f00000000;
	ld.const.u8 	%r236, [mask+28];
	ld.const.u8 	%r237, [mask+27];
	prmt.b32 	%r238, %r237, %r236, 0x3340U;
	ld.const.u8 	%r239, [mask+26];
	ld.const.u8 	%r240, [mask+25];
	prmt.b32 	%r241, %r240, %r239, 0x3340U;
	prmt.b32 	%r242, %r241, %r238, 0x5410U;
	dp4a.s32.u32 	%r243, %r242, %r65, %r66;
	dp4a.s32.u32 	%r244, %r242, %r74, %r66;
	dp4a.s32.u32 	%r245, %r242, %r82, %r66;
	ld.const.s8 	%rs23, [mask+29];
	ld.const.s8 	%rs24, [mask+30];
	mov.b32 	%r246, {%rs23, %rs24};
	dp2a.lo.s32.u32 	%r247, %r246, %r91, %r243;
	cvt.rn.f32.s32 	%f124, %r247;
	dp2a.lo.s32.u32 	%r248, %r246, %r96, %r244;
	cvt.rn.f32.s32 	%f125, %r248;
	dp2a.lo.s32.u32 	%r249, %r246, %r101, %r245;
	cvt.rn.f32.s32 	%f126, %r249;
	ld.const.s8 	%r250, [mask+31];
	mul.lo.s32 	%r251, %r250, %r103;
	cvt.rn.f32.s32 	%f127, %r251;
	add.f32 	%f128, %f124, %f127;
	mul.lo.s32 	%r252, %r250, %r106;
	cvt.rn.f32.s32 	%f129, %r252;
	add.f32 	%f130, %f125, %f129;
	mul.lo.s32 	%r253, %r250, %r108;
	cvt.rn.f32.s32 	%f131, %r253;
	add.f32 	%f132, %f126, %f131;
	ld.const.s8 	%r254, [mask+32];
	mul.lo.s32 	%r255, %r254, %r110;
	cvt.rn.f32.s32 	%f133, %r255;
	add.f32 	%f134, %f128, %f133;
	mul.lo.s32 	%r256, %r254, %r113;
	cvt.rn.f32.s32 	%f135, %r256;
	add.f32 	%f136, %f130, %f135;
	mul.lo.s32 	%r257, %r254, %r115;
	cvt.rn.f32.s32 	%f137, %r257;
	add.f32 	%f138, %f132, %f137;
	ld.const.s8 	%r258, [mask+33];
	mul.lo.s32 	%r259, %r258, %r117;
	cvt.rn.f32.s32 	%f139, %r259;
	add.f32 	%f140, %f134, %f139;
	mul.lo.s32 	%r260, %r258, %r120;
	cvt.rn.f32.s32 	%f141, %r260;
	add.f32 	%f142, %f136, %f141;
	mul.lo.s32 	%r261, %r258, %r122;
	cvt.rn.f32.s32 	%f143, %r261;
	add.f32 	%f144, %f138, %f143;
	ld.const.s8 	%r262, [mask+34];
	mul.lo.s32 	%r263, %r262, %r124;
	cvt.rn.f32.s32 	%f145, %r263;
	add.f32 	%f146, %f140, %f145;
	mul.lo.s32 	%r264, %r262, %r127;
	cvt.rn.f32.s32 	%f147, %r264;
	add.f32 	%f148, %f142, %f147;
	mul.lo.s32 	%r265, %r262, %r129;
	cvt.rn.f32.s32 	%f149, %r265;
	add.f32 	%f150, %f144, %f149;
	ld.const.s8 	%r266, [mask+35];
	mul.lo.s32 	%r267, %r266, %r131;
	cvt.rn.f32.s32 	%f151, %r267;
	add.f32 	%f152, %f146, %f151;
	mul.lo.s32 	%r268, %r266, %r134;
	cvt.rn.f32.s32 	%f153, %r268;
	add.f32 	%f154, %f148, %f153;
	mul.lo.s32 	%r269, %r266, %r136;
	cvt.rn.f32.s32 	%f155, %r269;
	add.f32 	%f156, %f150, %f155;
	ld.const.s8 	%r270, [mask+36];
	mul.lo.s32 	%r271, %r270, %r138;
	cvt.rn.f32.s32 	%f157, %r271;
	add.f32 	%f158, %f152, %f157;
	mul.lo.s32 	%r272, %r270, %r141;
	cvt.rn.f32.s32 	%f159, %r272;
	add.f32 	%f160, %f154, %f159;
	mul.lo.s32 	%r273, %r270, %r143;
	cvt.rn.f32.s32 	%f161, %r273;
	add.f32 	%f162, %f156, %f161;
	ld.const.s8 	%r274, [mask+37];
	mul.lo.s32 	%r275, %r274, %r145;
	cvt.rn.f32.s32 	%f163, %r275;
	add.f32 	%f164, %f158, %f163;
	mul.lo.s32 	%r276, %r274, %r148;
	cvt.rn.f32.s32 	%f165, %r276;
	add.f32 	%f166, %f160, %f165;
	mul.lo.s32 	%r277, %r274, %r150;
	cvt.rn.f32.s32 	%f167, %r277;
	add.f32 	%f168, %f162, %f167;
	ld.const.s8 	%r278, [mask+38];
	mul.lo.s32 	%r279, %r278, %r152;
	cvt.rn.f32.s32 	%f169, %r279;
	add.f32 	%f170, %f164, %f169;
	mul.lo.s32 	%r280, %r278, %r155;
	cvt.rn.f32.s32 	%f171, %r280;
	add.f32 	%f172, %f166, %f171;
	mul.lo.s32 	%r281, %r278, %r157;
	cvt.rn.f32.s32 	%f173, %r281;
	add.f32 	%f174, %f168, %f173;
	ld.const.s8 	%r282, [mask+39];
	mul.lo.s32 	%r283, %r282, %r159;
	cvt.rn.f32.s32 	%f175, %r283;
	add.f32 	%f176, %f170, %f175;
	mul.lo.s32 	%r284, %r282, %r162;
	cvt.rn.f32.s32 	%f177, %r284;
	add.f32 	%f178, %f172, %f177;
	mul.lo.s32 	%r285, %r282, %r164;
	cvt.rn.f32.s32 	%f179, %r285;
	add.f32 	%f180, %f174, %f179;
	ld.const.s8 	%r286, [mask+40];
	mul.lo.s32 	%r287, %r286, %r166;
	cvt.rn.f32.s32 	%f181, %r287;
	add.f32 	%f182, %f176, %f181;
	mul.lo.s32 	%r288, %r286, %r169;
	cvt.rn.f32.s32 	%f183, %r288;
	add.f32 	%f184, %f178, %f183;
	mul.lo.s32 	%r289, %r286, %r171;
	cvt.rn.f32.s32 	%f185, %r289;
	add.f32 	%f186, %f180, %f185;
	ld.const.s8 	%r290, [mask+41];
	mul.lo.s32 	%r291, %r290, %r173;
	cvt.rn.f32.s32 	%f187, %r291;
	add.f32 	%f188, %f182, %f187;
	mul.lo.s32 	%r292, %r290, %r176;
	cvt.rn.f32.s32 	%f189, %r292;
	add.f32 	%f190, %f184, %f189;
	mul.lo.s32 	%r293, %r290, %r178;
	cvt.rn.f32.s32 	%f191, %r293;
	add.f32 	%f192, %f186, %f191;
	ld.const.s8 	%r294, [mask+42];
	mul.lo.s32 	%r295, %r294, %r180;
	cvt.rn.f32.s32 	%f193, %r295;
	add.f32 	%f194, %f188, %f193;
	mul.lo.s32 	%r296, %r294, %r183;
	cvt.rn.f32.s32 	%f195, %r296;
	add.f32 	%f196, %f190, %f195;
	mul.lo.s32 	%r297, %r294, %r185;
	cvt.rn.f32.s32 	%f197, %r297;
	add.f32 	%f198, %f192, %f197;
	ld.const.s8 	%r298, [mask+43];
	mul.lo.s32 	%r299, %r298, %r187;
	cvt.rn.f32.s32 	%f199, %r299;
	add.f32 	%f200, %f194, %f199;
	mul.lo.s32 	%r300, %r298, %r190;
	cvt.rn.f32.s32 	%f201, %r300;
	add.f32 	%f202, %f196, %f201;
	mul.lo.s32 	%r301, %r298, %r192;
	cvt.rn.f32.s32 	%f203, %r301;
	add.f32 	%f204, %f198, %f203;
	ld.const.s8 	%r302, [mask+44];
	mul.lo.s32 	%r303, %r302, %r194;
	cvt.rn.f32.s32 	%f205, %r303;
	add.f32 	%f206, %f200, %f205;
	mul.lo.s32 	%r304, %r302, %r197;
	cvt.rn.f32.s32 	%f207, %r304;
	add.f32 	%f208, %f202, %f207;
	mul.lo.s32 	%r305, %r302, %r199;
	cvt.rn.f32.s32 	%f209, %r305;
	add.f32 	%f210, %f204, %f209;
	ld.const.s8 	%r306, [mask+45];
	mul.lo.s32 	%r307, %r306, %r201;
	cvt.rn.f32.s32 	%f211, %r307;
	add.f32 	%f212, %f206, %f211;
	mul.lo.s32 	%r308, %r306, %r204;
	cvt.rn.f32.s32 	%f213, %r308;
	add.f32 	%f214, %f208, %f213;
	mul.lo.s32 	%r309, %r306, %r206;
	cvt.rn.f32.s32 	%f215, %r309;
	add.f32 	%f216, %f210, %f215;
	ld.const.s8 	%r310, [mask+46];
	mul.lo.s32 	%r311, %r310, %r208;
	cvt.rn.f32.s32 	%f217, %r311;
	add.f32 	%f218, %f212, %f217;
	mul.lo.s32 	%r312, %r310, %r211;
	cvt.rn.f32.s32 	%f219, %r312;
	add.f32 	%f220, %f214, %f219;
	mul.lo.s32 	%r313, %r310, %r213;
	cvt.rn.f32.s32 	%f221, %r313;
	add.f32 	%f222, %f216, %f221;
	ld.const.s8 	%r314, [mask+47];
	mul.lo.s32 	%r315, %r314, %r215;
	cvt.rn.f32.s32 	%f223, %r315;
	add.f32 	%f224, %f218, %f223;
	mul.lo.s32 	%r316, %r314, %r218;
	cvt.rn.f32.s32 	%f225, %r316;
	add.f32 	%f226, %f220, %f225;
	mul.lo.s32 	%r317, %r314, %r220;
	cvt.rn.f32.s32 	%f227, %r317;
	add.f32 	%f228, %f222, %f227;
	ld.const.s8 	%r318, [mask+48];
	mul.lo.s32 	%r319, %r318, %r222;
	cvt.rn.f32.s32 	%f229, %r319;
	add.f32 	%f230, %f224, %f229;
	mul.lo.s32 	%r320, %r318, %r225;
	cvt.rn.f32.s32 	%f231, %r320;
	add.f32 	%f232, %f226, %f231;
	mul.lo.s32 	%r321, %r318, %r227;
	cvt.rn.f32.s32 	%f233, %r321;
	add.f32 	%f234, %f228, %f233;
	ld.const.s8 	%r322, [mask+49];
	mul.lo.s32 	%r323, %r322, %r229;
	cvt.rn.f32.s32 	%f235, %r323;
	add.f32 	%f236, %f230, %f235;
	mul.lo.s32 	%r324, %r322, %r232;
	cvt.rn.f32.s32 	%f237, %r324;
	add.f32 	%f238, %f232, %f237;
	mul.lo.s32 	%r325, %r322, %r234;
	cvt.rn.f32.s32 	%f239, %r325;
	add.f32 	%f240, %f234, %f239;
	fma.rn.f32 	%f1, %f236, %f236, %f121;
	fma.rn.f32 	%f2, %f238, %f238, %f122;
	fma.rn.f32 	%f3, %f240, %f240, %f123;
	mov.u32 	%r326, %ctaid.x;
	mov.u32 	%r327, %ntid.x;
	mad.lo.s32 	%r13, %r326, %r327, %r50;
	setp.ge.u32 	%p26, %r13, %r341;
	mov.u32 	%r328, %ctaid.y;
	mov.u32 	%r329, %ntid.y;
	mad.lo.s32 	%r330, %r328, %r329, %r47;
	setp.ge.u32 	%p27, %r330, %r339;
	or.pred  	%p28, %p26, %p27;
	@%p28 bra 	$L__BB0_19;
	ld.param.u32 	%r348, [_Z5sobelPhS_jjj_param_4];
	ld.param.u32 	%r342, [_Z5sobelPhS_jjj_param_3];
	ld.param.u64 	%rd41, [_Z5sobelPhS_jjj_param_1];
	cvta.to.global.u64 	%rd34, %rd41;
	sqrt.rn.f32 	%f241, %f3;
	mul.f32 	%f242, %f241, 0f3E000000;
	sqrt.rn.f32 	%f243, %f2;
	mul.f32 	%f244, %f243, 0f3E000000;
	sqrt.rn.f32 	%f245, %f1;
	mul.f32 	%f246, %f245, 0f3E000000;
	setp.gt.f32 	%p29, %f246, 0f437F0000;
	selp.f32 	%f247, 0f437F0000, %f246, %p29;
	cvt.rzi.u32.f32 	%r331, %f247;
	mad.lo.s32 	%r332, %r342, %r330, %r13;
	mul.lo.s32 	%r333, %r332, %r348;
	add.s32 	%r334, %r333, 2;
	cvt.u64.u32 	%rd35, %r334;
	add.s64 	%rd36, %rd34, %rd35;
	st.global.u8 	[%rd36], %r331;
	setp.gt.f32 	%p30, %f244, 0f437F0000;
	selp.f32 	%f248, 0f437F0000, %f244, %p30;
	cvt.rzi.u32.f32 	%r335, %f248;
	add.s32 	%r336, %r333, 1;
	cvt.u64.u32 	%rd37, %r336;
	add.s64 	%rd38, %rd34, %rd37;
	st.global.u8 	[%rd38], %r335;
	setp.gt.f32 	%p31, %f242, 0f437F0000;
	selp.f32 	%f249, 0f437F0000, %f242, %p31;
	cvt.rzi.u32.f32 	%r337, %f249;
	cvt.u64.u32 	%rd39, %r333;
	add.s64 	%rd40, %rd34, %rd39;
	st.global.u8 	[%rd40], %r337;
$L__BB0_19:
	ret;

}


// ===== COMPILED SASS (sm_100) =====

	.target	sm_100

	.elftype	@"ET_EXEC"


//--------------------- .note.nv.tkinfo           --------------------------
	.section	.note.nv.tkinfo,"",@"SHT_NOTE"
	.sectionflags	@"SHF_NOTE_NV_TKINFO"
	.tkinfo
        /*0018*/ 	.word	0x00000002
        /*0030*/ 	.string	""
        /*0030*/ 	.string	"ptxas"
        /*0030*/ 	.string	"Cuda compilation tools, release 13.0, V13.0.88"
        /*0030*/ 	.string	"Build cuda_13.0.r13.0/compiler.36424714_0"
        /*0030*/ 	.string	"-arch sm_100 -m 64 "



//--------------------- .note.nv.cuinfo           --------------------------
	.section	.note.nv.cuinfo,"",@"SHT_NOTE"
	.sectionflags	@"SHF_NOTE_NV_CUINFO"
        /*0018*/ 	.short	0x0002
        /*001a*/ 	.short	0x0064
        /*001c*/ 	.short	0x0082
	.zero		2


//--------------------- .nv.info                  --------------------------
	.section	.nv.info,"",@"SHT_CUDA_INFO"
	.align	4


	//----- nvinfo : EIATTR_REGCOUNT
	.align		4
        /*0000*/ 	.byte	0x04, 0x2f
        /*0002*/ 	.short	(.L_2 - .L_1)
	.align		4
.L_1:
        /*0004*/ 	.word	index@(_Z5sobelPhS_jjj)
        /*0008*/ 	.word	0x0000001d


	//----- nvinfo : EIATTR_FRAME_SIZE
	.align		4
.L_2:
        /*000c*/ 	.byte	0x04, 0x11
        /*000e*/ 	.short	(.L_4 - .L_3)
	.align		4
.L_3:
        /*0010*/ 	.word	index@($__internal_0_$__cuda_sm20_sqrt_rn_f32_slowpath)
        /*0014*/ 	.word	0x00000000


	//----- nvinfo : EIATTR_FRAME_SIZE
	.align		4
.L_4:
        /*0018*/ 	.byte	0x04, 0x11
        /*001a*/ 	.short	(.L_6 - .L_5)
	.align		4
.L_5:
        /*001c*/ 	.word	index@(_Z5sobelPhS_jjj)
        /*0020*/ 	.word	0x00000000


	//----- nvinfo : EIATTR_MIN_STACK_SIZE
	.align		4
.L_6:
        /*0024*/ 	.byte	0x04, 0x12
        /*0026*/ 	.short	(.L_8 - .L_7)
	.align		4
.L_7:
        /*0028*/ 	.word	index@(_Z5sobelPhS_jjj)
        /*002c*/ 	.word	0x00000000
.L_8:


//--------------------- .nv.compat                --------------------------
	.section	.nv.compat,"",@"SHT_CUDA_COMPAT_INFO"
	.align	4
        /*0000*/ 	.byte	0x02, 0x09, 0x00, 0x00, 0x02, 0x02, 0x01, 0x00, 0x02, 0x05, 0x05, 0x00, 0x03, 0x07, 0x01, 0x01
        /*0010*/ 	.byte	0x02, 0x03, 0x00, 0x00, 0x02, 0x06, 0x01, 0x00, 0x04, 0x0b, 0x08, 0x00, 0x01, 0x00, 0x00, 0x00
        /*0020*/ 	.byte	0x00, 0x00, 0x00, 0x00


//--------------------- .nv.info._Z5sobelPhS_jjj  --------------------------
	.section	.nv.info._Z5sobelPhS_jjj,"",@"SHT_CUDA_INFO"
	.sectionflags	@""
	.align	4


	//----- nvinfo : EIATTR_CUDA_API_VERSION
	.align		4
        /*0000*/ 	.byte	0x04, 0x37
        /*0002*/ 	.short	(.L_10 - .L_9)
.L_9:
        /*0004*/ 	.word	0x00000082


	//----- nvinfo : EIATTR_KPARAM_INFO
	.align		4
.L_10:
        /*0008*/ 	.byte	0x04, 0x17
        /*000a*/ 	.short	(.L_12 - .L_11)
.L_11:
        /*000c*/ 	.word	0x00000000
        /*0010*/ 	.short	0x0004
        /*0012*/ 	.short	0x0018
        /*0014*/ 	.byte	0x00, 0xf0, 0x11, 0x00


	//----- nvinfo : EIATTR_KPARAM_INFO
	.align		4
.L_12:
        /*0018*/ 	.byte	0x04, 0x17
        /*001a*/ 	.short	(.L_14 - .L_13)
.L_13:
        /*001c*/ 	.word	0x00000000
        /*0020*/ 	.short	0x0003
        /*0022*/ 	.short	0x0014
        /*0024*/ 	.byte	0x00, 0xf0, 0x11, 0x00


	//----- nvinfo : EIATTR_KPARAM_INFO
	.align		4
.L_14:
        /*0028*/ 	.byte	0x04, 0x17
        /*002a*/ 	.short	(.L_16 - .L_15)
.L_15:
        /*002c*/ 	.word	0x00000000
        /*0030*/ 	.short	0x0002
        /*0032*/ 	.short	0x0010
        /*0034*/ 	.byte	0x00, 0xf0, 0x11, 0x00


	//----- nvinfo : EIATTR_KPARAM_INFO
	.align		4
.L_16:
        /*0038*/ 	.byte	0x04, 0x17
        /*003a*/ 	.short	(.L_18 - .L_17)
.L_17:
        /*003c*/ 	.word	0x00000000
        /*0040*/ 	.short	0x0001
        /*0042*/ 	.short	0x0008
        /*0044*/ 	.byte	0x00, 0xf5, 0x21, 0x00


	//----- nvinfo : EIATTR_KPARAM_INFO
	.align		4
.L_18:
        /*0048*/ 	.byte	0x04, 0x17
        /*004a*/ 	.short	(.L_20 - .L_19)
.L_19:
        /*004c*/ 	.word	0x00000000
        /*0050*/ 	.short	0x0000
        /*0052*/ 	.short	0x0000
        /*0054*/ 	.byte	0x00, 0xf5, 0x21, 0x00


	//----- nvinfo : EIATTR_SPARSE_MMA_MASK
	.align		4
.L_20:
        /*0058*/ 	.byte	0x03, 0x50
        /*005a*/ 	.short	0x0000


	//----- nvinfo : EIATTR_MAXREG_COUNT
	.align		4
        /*005c*/ 	.byte	0x03, 0x1b
        /*005e*/ 	.short	0x00ff


	//----- nvinfo : EIATTR_NUM_BARRIERS
	.align		4
        /*0060*/ 	.byte	0x02, 0x4c
        /*0062*/ 	.byte	0x01
	.zero		1


	//----- nvinfo : EIATTR_MERCURY_ISA_VERSION
	.align		4
        /*0064*/ 	.byte	0x03, 0x5f
        /*0066*/ 	.short	0x0101


	//----- nvinfo : EIATTR_VRC_CTA_INIT_COUNT
	.align		4
        /*0068*/ 	.byte	0x02, 0x4a
	.zero		1
	.zero		1


	//----- nvinfo : EIATTR_EXIT_INSTR_OFFSETS
	.align		4
        /*006c*/ 	.byte	0x04, 0x1c
        /*006e*/ 	.short	(.L_22 - .L_21)


	//   ....[0]....
.L_21:
        /*0070*/ 	.word	0x00002e10


	//   ....[1]....
        /*0074*/ 	.word	0x000032d0


	//----- nvinfo : EIATTR_CRS_STACK_SIZE
	.align		4
.L_22:
        /*0078*/ 	.byte	0x04, 0x1e
        /*007a*/ 	.short	(.L_24 - .L_23)
.L_23:
        /*007c*/ 	.word	0x00000000


	//----- nvinfo : EIATTR_CBANK_PARAM_SIZE
	.align		4
.L_24:
        /*0080*/ 	.byte	0x03, 0x19
        /*0082*/ 	.short	0x001c


	//----- nvinfo : EIATTR_PARAM_CBANK
	.align		4
        /*0084*/ 	.byte	0x04, 0x0a
        /*0086*/ 	.short	(.L_26 - .L_25)
	.align		4
.L_25:
        /*0088*/ 	.word	index@(.nv.constant0._Z5sobelPhS_jjj)
        /*008c*/ 	.short	0x0380
        /*008e*/ 	.short	0x001c


	//----- nvinfo : EIATTR_SW_WAR
	.align		4
.L_26:
        /*0090*/ 	.byte	0x04, 0x36
        /*0092*/ 	.short	(.L_28 - .L_27)
.L_27:
        /*0094*/ 	.word	0x00000008
.L_28:


//--------------------- .nv.callgraph             --------------------------
	.section	.nv.callgraph,"",@"SHT_CUDA_CALLGRAPH"
	.align	4
	.sectionentsize	8
	.align		4
        /*0000*/ 	.word	0x00000000
	.align		4
        /*0004*/ 	.word	0xffffffff
	.align		4
        /*0008*/ 	.word	0x00000000
	.align		4
        /*000c*/ 	.word	0xfffffffe
	.align		4
        /*0010*/ 	.word	0x00000000
	.align		4
        /*0014*/ 	.word	0xfffffffd
	.align		4
        /*0018*/ 	.word	0x00000000
	.align		4
        /*001c*/ 	.word	0xfffffffc


//--------------------- .nv.constant3             --------------------------
	.section	.nv.constant3,"a",@progbits
.nv.constant3:
	.type		mask,@object
	.size		mask,(.L_0 - mask)
mask:
        /*0000*/ 	.byte	0xff, 0xfc, 0xfa, 0xfc, 0xff, 0xfe, 0xf8, 0xf4, 0xf8, 0xfe, 0x00, 0x00, 0x00, 0x00, 0x00, 0x02
        /*0010*/ 	.byte	0x08, 0x0c, 0x08, 0x02, 0x01, 0x04, 0x06, 0x04, 0x01, 0xff, 0xfe, 0x00, 0x02, 0x01, 0xfc, 0xf8
        /*0020*/ 	.byte	0x00, 0x08, 0x04, 0xfa, 0xf4, 0x00, 0x0c, 0x06, 0xfc, 0xf8, 0x00, 0x08, 0x04, 0xff, 0xfe, 0x00
        /*0030*/ 	.byte	0x02, 0x01
.L_0:


//--------------------- .text._Z5sobelPhS_jjj     --------------------------
	.section	.text._Z5sobelPhS_jjj,"ax",@progbits
	.align	128
        .global         _Z5sobelPhS_jjj
        .type           _Z5sobelPhS_jjj,@function
        .size           _Z5sobelPhS_jjj,(.L_x_27 - _Z5sobelPhS_jjj)
        .other          _Z5sobelPhS_jjj,@"STO_CUDA_ENTRY STV_DEFAULT"
_Z5sobelPhS_jjj:
.text._Z5sobelPhS_jjj:
[----:B------:R-:W-:Y:S01]  /*0000*/  LDC R1, c[0x0][0x37c] ;  /* 0x0000df00ff017b82 */ /* 0x000fe20000000800 */
[----:B------:R-:W0:Y:S07]  /*0010*/  S2R R0, SR_TID.X ;  /* 0x0000000000007919 */ /* 0x000e2e0000002100 */
[----:B------:R-:W0:Y:S01]  /*0020*/  S2UR UR4, SR_CTAID.X ;  /* 0x00000000000479c3 */ /* 0x000e220000002500 */
[----:B------:R-:W1:Y:S01]  /*0030*/  LDCU UR6, c[0x0][0x394] ;  /* 0x00007280ff0677ac */ /* 0x000e620008000800 */
[----:B------:R-:W-:Y:S01]  /*0040*/  MOV R7, 0x400 ;  /* 0x0000040000077802 */ /* 0x000fe20000000f00 */
[----:B------:R-:W2:Y:S01]  /*0050*/  S2R R8, SR_CgaCtaId ;  /* 0x0000000000087919 */ /* 0x000ea20000008800 */
[----:B------:R-:W3:Y:S01]  /*0060*/  LDCU.64 UR12, c[0x0][0x358] ;  /* 0x00006b00ff0c77ac */ /* 0x000ee20008000a00 */
[----:B------:R-:W4:Y:S03]  /*0070*/  S2R R2, SR_TID.Y ;  /* 0x0000000000027919 */ /* 0x000f260000002200 */
[----:B------:R-:W0:Y:S01]  /*0080*/  LDC R3, c[0x0][0x360] ;  /* 0x0000d800ff037b82 */ /* 0x000e220000000800 */
[----:B------:R-:W0:Y:S01]  /*0090*/  LDCU UR21, c[0x0][0x394] ;  /* 0x00007280ff1577ac */ /* 0x000e220008000800 */
[----:B------:R-:W0:Y:S06]  /*00a0*/  LDCU UR20, c[0x0][0x398] ;  /* 0x00007300ff1477ac */ /* 0x000e2c0008000800 */
[----:B------:R-:W4:Y:S01]  /*00b0*/  S2UR UR5, SR_CTAID.Y ;  /* 0x00000000000579c3 */ /* 0x000f220000002600 */
[----:B------:R-:W0:Y:S01]  /*00c0*/  LDCU UR19, c[0x0][0x390] ;  /* 0x00007200ff1377ac */ /* 0x000e220008000800 */
[----:B------:R-:W0:Y:S06]  /*00d0*/  LDCU.64 UR14, c[0x0][0x380] ;  /* 0x00007000ff0e77ac */ /* 0x000e2c0008000a00 */
[----:B------:R-:W4:Y:S01]  /*00e0*/  LDC R9, c[0x0][0x364] ;  /* 0x0000d900ff097b82 */ /* 0x000f220000000800 */
[----:B------:R-:W-:Y:S01]  /*00f0*/  UMOV UR18, 0xfffffffe ;  /* 0xfffffffe00127882 */ /* 0x000fe20000000000 */
[----:B0-----:R-:W-:Y:S01]  /*0100*/  IMAD R3, R3, UR4, R0 ;  /* 0x0000000403037c24 */ /* 0x001fe2000f8e0200 */
[----:B--2---:R-:W-:-:S04]  /*0110*/  LEA R7, R8, R7, 0x18 ;  /* 0x0000000708077211 */ /* 0x004fc800078ec0ff */
[C---:B------:R-:W-:Y:S02]  /*0120*/  IADD3 R4, PT, PT, R3.reuse, 0x1, RZ ;  /* 0x0000000103047810 */ /* 0x040fe40007ffe0ff */
[C---:B------:R-:W-:Y:S02]  /*0130*/  IADD3 R5, PT, PT, R3.reuse, 0x2, RZ ;  /* 0x0000000203057810 */ /* 0x040fe40007ffe0ff */
[C---:B------:R-:W-:Y:S02]  /*0140*/  IADD3 R6, PT, PT, R3.reuse, -0x2, RZ ;  /* 0xfffffffe03067810 */ /* 0x040fe40007ffe0ff */
[C---:B-1----:R-:W-:Y:S02]  /*0150*/  ISETP.GT.AND P0, PT, R3.reuse, UR6, PT ;  /* 0x0000000603007c0c */ /* 0x042fe4000bf04270 */
[----:B------:R-:W-:Y:S02]  /*0160*/  ISETP.GE.AND P1, PT, R3, UR6, PT ;  /* 0x0000000603007c0c */ /* 0x000fe4000bf26270 */
[----:B------:R-:W-:Y:S01]  /*0170*/  ISETP.GE.AND P2, PT, R4, UR6, PT ;  /* 0x0000000604007c0c */ /* 0x000fe2000bf46270 */
[----:B----4-:R-:W-:Y:S01]  /*0180*/  IMAD R8, R9, UR5, R2 ;  /* 0x0000000509087c24 */ /* 0x010fe2000f8e0202 */
[----:B------:R-:W-:-:S02]  /*0190*/  ISETP.GE.AND P4, PT, R5, UR6, PT ;  /* 0x0000000605007c0c */ /* 0x000fc4000bf86270 */
[----:B------:R-:W-:Y:S02]  /*01a0*/  ISETP.GE.AND P3, PT, R6, UR6, PT ;  /* 0x0000000606007c0c */ /* 0x000fe4000bf66270 */
[C---:B------:R-:W-:Y:S02]  /*01b0*/  ISETP.LT.OR P0, PT, R3.reuse, 0x1, P0 ;  /* 0x000000010300780c */ /* 0x040fe40000701670 */
[C---:B------:R-:W-:Y:S02]  /*01c0*/  ISETP.LT.OR P1, PT, R3.reuse, RZ, P1 ;  /* 0x000000ff0300720c */ /* 0x040fe40000f21670 */
[C---:B------:R-:W-:Y:S02]  /*01d0*/  ISETP.LT.OR P2, PT, R3.reuse, -0x1, P2 ;  /* 0xffffffff0300780c */ /* 0x040fe40001741670 */
[C---:B------:R-:W-:Y:S02]  /*01e0*/  ISETP.LT.OR P4, PT, R3.reuse, -0x2, P4 ;  /* 0xfffffffe0300780c */ /* 0x040fe40002781670 */
[----:B------:R-:W-:-:S02]  /*01f0*/  ISETP.LT.OR P3, PT, R3, 0x2, P3 ;  /* 0x000000020300780c */ /* 0x000fc40001f61670 */
[----:B---3--:R-:W-:-:S11]  /*0200*/  IADD3 R9, PT, PT, R3, -0x1, RZ ;  /* 0xffffffff03097810 */ /* 0x008fd60007ffe0ff */
.L_x_15:
[----:B------:R-:W-:Y:S01]  /*0210*/  IADD3 R10, PT, PT, R8, UR18, RZ ;  /* 0x00000012080a7c10 */ /* 0x000fe2000fffe0ff */
[----:B------:R-:W-:Y:S01]  /*0220*/  BSSY.RECONVERGENT B0, `(.L_x_0) ;  /* 0x000001c000007945 */ /* 0x000fe20003800200 */
[----:B0-----:R-:W-:Y:S02]  /*0230*/  IADD3 R12, PT, PT, R2, UR18, RZ ;  /* 0x00000012020c7c10 */ /* 0x001fe4000fffe0ff */
[----:B------:R-:W-:-:S03]  /*0240*/  ISETP.GE.AND P5, PT, R10, UR19, PT ;  /* 0x000000130a007c0c */ /* 0x000fc6000bfa6270 */
[----:B-1234-:R-:W-:Y:S01]  /*0250*/  IMAD R11, R12, 0x60, R7 ;  /* 0x000000600c0b7824 */ /* 0x01efe200078e0207 */
[----:B------:R-:W-:-:S03]  /*0260*/  ISETP.LT.OR P5, PT, R10, RZ, P5 ;  /* 0x000000ff0a00720c */ /* 0x000fc60002fa1670 */
[----:B------:R-:W-:Y:S01]  /*0270*/  IMAD R11, R0, 0x3, R11 ;  /* 0x00000003000b7824 */ /* 0x000fe200078e020b */
[----:B------:R-:W-:-:S13]  /*0280*/  PLOP3.LUT P6, PT, P3, P5, PT, 0xf8, 0x8f ;  /* 0x00000000008f781c */ /* 0x000fda0001fcbf70 */
[----:B------:R-:W-:Y:S05]  /*0290*/  @P6 BRA `(.L_x_1) ;  /* 0x0000000000446947 */ /* 0x000fea0003800000 */
[----:B------:R-:W-:-:S04]  /*02a0*/  IMAD R12, R10, UR21, R6 ;  /* 0x000000150a0c7c24 */ /* 0x000fc8000f8e0206 */
[----:B------:R-:W-:-:S05]  /*02b0*/  IMAD R15, R12, UR20, RZ ;  /* 0x000000140c0f7c24 */ /* 0x000fca000f8e02ff */
[C---:B------:R-:W-:Y:S02]  /*02c0*/  IADD3 R12, P6, PT, R15.reuse, UR14, RZ ;  /* 0x0000000e0f0c7c10 */ /* 0x040fe4000ffde0ff */
[C---:B------:R-:W-:Y:S02]  /*02d0*/  IADD3 R14, PT, PT, R15.reuse, 0x1, RZ ;  /* 0x000000010f0e7810 */ /* 0x040fe40007ffe0ff */
[----:B------:R-:W-:Y:S02]  /*02e0*/  IADD3.X R13, PT, PT, RZ, UR15, RZ, P6, !PT ;  /* 0x0000000fff0d7c10 */ /* 0x000fe4000b7fe4ff */
[----:B------:R-:W-:Y:S02]  /*02f0*/  IADD3 R14, P6, PT, R14, UR14, RZ ;  /* 0x0000000e0e0e7c10 */ /* 0x000fe4000ffde0ff */
[----:B------:R-:W-:Y:S01]  /*0300*/  IADD3 R16, PT, PT, R15, 0x2, RZ ;  /* 0x000000020f107810 */ /* 0x000fe20007ffe0ff */
[----:B------:R-:W2:Y:S01]  /*0310*/  LDG.E.U8 R12, desc[UR12][R12.64] ;  /* 0x0000000c0c0c7981 */ /* 0x000ea2000c1e1100 */
[----:B------:R-:W-:-:S02]  /*0320*/  IADD3.X R15, PT, PT, RZ, UR15, RZ, P6, !PT ;  /* 0x0000000fff0f7c10 */ /* 0x000fc4000b7fe4ff */
[----:B------:R-:W-:-:S03]  /*0330*/  IADD3 R16, P6, PT, R16, UR14, RZ ;  /* 0x0000000e10107c10 */ /* 0x000fc6000ffde0ff */
[----:B------:R-:W3:Y:S01]  /*0340*/  LDG.E.U8 R14, desc[UR12][R14.64] ;  /* 0x0000000c0e0e7981 */ /* 0x000ee2000c1e1100 */
[----:B------:R-:W-:-:S05]  /*0350*/  IADD3.X R17, PT, PT, RZ, UR15, RZ, P6, !PT ;  /* 0x0000000fff117c10 */ /* 0x000fca000b7fe4ff */
[----:B------:R-:W4:Y:S04]  /*0360*/  LDG.E.U8 R16, desc[UR12][R16.64] ;  /* 0x0000000c10107981 */ /* 0x000f28000c1e1100 */
[----:B--2---:R0:W-:Y:S04]  /*0370*/  STS.U8 [R11+0xc0], R12 ;  /* 0x0000c00c0b007388 */ /* 0x0041e80000000000 */
[----:B---3--:R0:W-:Y:S04]  /*0380*/  STS.U8 [R11+0xc1], R14 ;  /* 0x0000c10e0b007388 */ /* 0x0081e80000000000 */
[----:B----4-:R0:W-:Y:S01]  /*0390*/  STS.U8 [R11+0xc2], R16 ;  /* 0x0000c2100b007388 */ /* 0x0101e20000000000 */
[----:B------:R-:W-:Y:S05]  /*03a0*/  BRA `(.L_x_2) ;  /* 0x00000000000c7947 */ /* 0x000fea0003800000 */
.L_x_1:
[----:B------:R1:W-:Y:S04]  /*03b0*/  STS.U8 [R11+0xc0], RZ ;  /* 0x0000c0ff0b007388 */ /* 0x0003e80000000000 */
[----:B------:R1:W-:Y:S04]  /*03c0*/  STS.U8 [R11+0xc1], RZ ;  /* 0x0000c1ff0b007388 */ /* 0x0003e80000000000 */
[----:B------:R1:W-:Y:S02]  /*03d0*/  STS.U8 [R11+0xc2], RZ ;  /* 0x0000c2ff0b007388 */ /* 0x0003e40000000000 */
.L_x_2:
[----:B------:R-:W-:Y:S05]  /*03e0*/  BSYNC.RECONVERGENT B0 ;  /* 0x0000000000007941 */ /* 0x000fea0003800200 */
.L_x_0:
[----:B------:R-:W-:Y:S01]  /*03f0*/  PLOP3.LUT P6, PT, P0, P5, PT, 0xf8, 0x8f ;  /* 0x00000000008f781c */ /* 0x000fe200007cbf70 */
[----:B------:R-:W-:-:S12]  /*0400*/  BSSY.RECONVERGENT B0, `(.L_x_3) ;  /* 0x0000016000007945 */ /* 0x000fd80003800200 */
[----:B------:R-:W-:Y:S05]  /*0410*/  @P6 BRA `(.L_x_4) ;  /* 0x0000000000446947 */ /* 0x000fea0003800000 */
[----:B0-----:R-:W-:-:S04]  /*0420*/  IMAD R12, R10, UR21, R9 ;  /* 0x000000150a0c7c24 */ /* 0x001fc8000f8e0209 */
        /* <DEDUP_REMOVED lines=16> */
.L_x_4:
[----:B------:R2:W-:Y:S04]  /*0530*/  STS.U8 [R11+0xc3], RZ ;  /* 0x0000c3ff0b007388 */ /* 0x0005e80000000000 */
[----:B------:R2:W-:Y:S04]  /*0540*/  STS.U8 [R11+0xc4], RZ ;  /* 0x0000c4ff0b007388 */ /* 0x0005e80000000000 */
[----:B------:R2:W-:Y:S02]  /*0550*/  STS.U8 [R11+0xc5], RZ ;  /* 0x0000c5ff0b007388 */ /* 0x0005e40000000000 */
.L_x_5:
[----:B------:R-:W-:Y:S05]  /*0560*/  BSYNC.RECONVERGENT B0 ;  /* 0x0000000000007941 */ /* 0x000fea0003800200 */
.L_x_3:
        /* <DEDUP_REMOVED lines=10> */
[----:B------:R-:W3:Y:S01]  /*0610*/  LDG.E.U8 R12, desc[UR12][R12.64] ;  /* 0x0000000c0c0c7981 */ /* 0x000ee2000c1e1100 */
[----:B------:R-:W-:-:S02]  /*0620*/  IADD3.X R15, PT, PT, RZ, UR15, RZ, P6, !PT ;  /* 0x0000000fff0f7c10 */ /* 0x000fc4000b7fe4ff */
[----:B------:R-:W-:-:S03]  /*0630*/  IADD3 R16, P6, PT, R16, UR14, RZ ;  /* 0x0000000e10107c10 */ /* 0x000fc6000ffde0ff */
[----:B------:R-:W4:Y:S01]  /*0640*/  LDG.E.U8 R14, desc[UR12][R14.64] ;  /* 0x0000000c0e0e7981 */ /* 0x000f22000c1e1100 */
[----:B------:R-:W-:-:S05]  /*0650*/  IADD3.X R17, PT, PT, RZ, UR15, RZ, P6, !PT ;  /* 0x0000000fff117c10 */ /* 0x000fca000b7fe4ff */
[----:B------:R-:W5:Y:S04]  /*0660*/  LDG.E.U8 R16, desc[UR12][R16.64] ;  /* 0x0000000c10107981 */ /* 0x000f68000c1e1100 */
[----:B---3--:R0:W-:Y:S04]  /*0670*/  STS.U8 [R11+0xc6], R12 ;  /* 0x0000c60c0b007388 */ /* 0x0081e80000000000 */
[----:B----4-:R0:W-:Y:S04]  /*0680*/  STS.U8 [R11+0xc7], R14 ;  /* 0x0000c70e0b007388 */ /* 0x0101e80000000000 */
[----:B-----5:R0:W-:Y:S01]  /*0690*/  STS.U8 [R11+0xc8], R16 ;  /* 0x0000c8100b007388 */ /* 0x0201e20000000000 */
[----:B------:R-:W-:Y:S05]  /*06a0*/  BRA `(.L_x_8) ;  /* 0x00000000000c7947 */ /* 0x000fea0003800000 */
.L_x_7:
[----:B------:R3:W-:Y:S04]  /*06b0*/  STS.U8 [R11+0xc6], RZ ;  /* 0x0000c6ff0b007388 */ /* 0x0007e80000000000 */
[----:B------:R3:W-:Y:S04]  /*06c0*/  STS.U8 [R11+0xc7], RZ ;  /* 0x0000c7ff0b007388 */ /* 0x0007e80000000000 */
[----:B------:R3:W-:Y:S02]  /*06d0*/  STS.U8 [R11+0xc8], RZ ;  /* 0x0000c8ff0b007388 */ /* 0x0007e40000000000 */
.L_x_8:
[----:B------:R-:W-:Y:S05]  /*06e0*/  BSYNC.RECONVERGENT B0 ;  /* 0x0000000000007941 */ /* 0x000fea0003800200 */
.L_x_6:
        /* <DEDUP_REMOVED lines=10> */
[----:B------:R-:W4:Y:S01]  /*0790*/  LDG.E.U8 R12, desc[UR12][R12.64] ;  /* 0x0000000c0c0c7981 */ /* 0x000f22000c1e1100 */
[----:B------:R-:W-:-:S02]  /*07a0*/  IADD3.X R15, PT, PT, RZ, UR15, RZ, P6, !PT ;  /* 0x0000000fff0f7c10 */ /* 0x000fc4000b7fe4ff */
[----:B------:R-:W-:-:S03]  /*07b0*/  IADD3 R16, P6, PT, R16, UR14, RZ ;  /* 0x0000000e10107c10 */ /* 0x000fc6000ffde0ff */
[----:B------:R-:W5:Y:S01]  /*07c0*/  LDG.E.U8 R14, desc[UR12][R14.64] ;  /* 0x0000000c0e0e7981 */ /* 0x000f62000c1e1100 */
[----:B------:R-:W-:-:S05]  /*07d0*/  IADD3.X R17, PT, PT, RZ, UR15, RZ, P6, !PT ;  /* 0x0000000fff117c10 */ /* 0x000fca000b7fe4ff */
[----:B------:R-:W2:Y:S04]  /*07e0*/  LDG.E.U8 R16, desc[UR12][R16.64] ;  /* 0x0000000c10107981 */ /* 0x000ea8000c1e1100 */
[----:B----4-:R0:W-:Y:S04]  /*07f0*/  STS.U8 [R11+0xc9], R12 ;  /* 0x0000c90c0b007388 */ /* 0x0101e80000000000 */
[----:B-----5:R0:W-:Y:S04]  /*0800*/  STS.U8 [R11+0xca], R14 ;  /* 0x0000ca0e0b007388 */ /* 0x0201e80000000000 */
[----:B--2---:R0:W-:Y:S01]  /*0810*/  STS.U8 [R11+0xcb], R16 ;  /* 0x0000cb100b007388 */ /* 0x0041e20000000000 */
[----:B------:R-:W-:Y:S05]  /*0820*/  BRA `(.L_x_11) ;  /* 0x00000000000c7947 */ /* 0x000fea0003800000 */
.L_x_10:
[----:B------:R4:W-:Y:S04]  /*0830*/  STS.U8 [R11+0xc9], RZ ;  /* 0x0000c9ff0b007388 */ /* 0x0009e80000000000 */
[----:B------:R4:W-:Y:S04]  /*0840*/  STS.U8 [R11+0xca], RZ ;  /* 0x0000caff0b007388 */ /* 0x0009e80000000000 */
[----:B------:R4:W-:Y:S02]  /*0850*/  STS.U8 [R11+0xcb], RZ ;  /* 0x0000cbff0b007388 */ /* 0x0009e40000000000 */
.L_x_11:
[----:B------:R-:W-:Y:S05]  /*0860*/  BSYNC.RECONVERGENT B0 ;  /* 0x0000000000007941 */ /* 0x000fea0003800200 */
.L_x_9:
[----:B------:R-:W-:Y:S01]  /*0870*/  PLOP3.LUT P5, PT, P4, P5, PT, 0xf8, 0x8f ;  /* 0x00000000008f781c */ /* 0x000fe200027abf70 */
[----:B------:R-:W-:-:S12]  /*0880*/  BSSY.RECONVERGENT B0, `(.L_x_12) ;  /* 0x0000016000007945 */ /* 0x000fd80003800200 */
[----:B------:R-:W-:Y:S05]  /*0890*/  @P5 BRA `(.L_x_13) ;  /* 0x0000000000445947 */ /* 0x000fea0003800000 */
[----:B------:R-:W-:-:S04]  /*08a0*/  IMAD R10, R10, UR21, R5 ;  /* 0x000000150a0a7c24 */ /* 0x000fc8000f8e0205 */
[----:B------:R-:W-:-:S05]  /*08b0*/  IMAD R10, R10, UR20, RZ ;  /* 0x000000140a0a7c24 */ /* 0x000fca000f8e02ff */
[C---:B0-----:R-:W-:Y:S02]  /*08c0*/  IADD3 R16, PT, PT, R10.reuse, 0x1, RZ ;  /* 0x000000010a107810 */ /* 0x041fe40007ffe0ff */
[C---:B------:R-:W-:Y:S02]  /*08d0*/  IADD3 R12, P6, PT, R10.reuse, UR14, RZ ;  /* 0x0000000e0a0c7c10 */ /* 0x040fe4000ffde0ff */
[----:B------:R-:W-:Y:S02]  /*08e0*/  IADD3 R10, PT, PT, R10, 0x2, RZ ;  /* 0x000000020a0a7810 */ /* 0x000fe40007ffe0ff */
[----:B------:R-:W-:Y:S02]  /*08f0*/  IADD3.X R13, PT, PT, RZ, UR15, RZ, P6, !PT ;  /* 0x0000000fff0d7c10 */ /* 0x000fe4000b7fe4ff */
[----:B------:R-:W-:Y:S02]  /*0900*/  IADD3 R16, P5, PT, R16, UR14, RZ ;  /* 0x0000000e10107c10 */ /* 0x000fe4000ffbe0ff */
[----:B------:R-:W-:Y:S01]  /*0910*/  IADD3 R14, P6, PT, R10, UR14, RZ ;  /* 0x0000000e0a0e7c10 */ /* 0x000fe2000ffde0ff */
[----:B------:R-:W5:Y:S01]  /*0920*/  LDG.E.U8 R12, desc[UR12][R12.64] ;  /* 0x0000000c0c0c7981 */ /* 0x000f62000c1e1100 */
[----:B------:R-:W-:-:S02]  /*0930*/  IADD3.X R17, PT, PT, RZ, UR15, RZ, P5, !PT ;  /* 0x0000000fff117c10 */ /* 0x000fc4000affe4ff */
[----:B------:R-:W-:-:S03]  /*0940*/  IADD3.X R15, PT, PT, RZ, UR15, RZ, P6, !PT ;  /* 0x0000000fff0f7c10 */ /* 0x000fc6000b7fe4ff */
[----:B------:R-:W2:Y:S04]  /*0950*/  LDG.E.U8 R16, desc[UR12][R16.64] ;  /* 0x0000000c10107981 */ /* 0x000ea8000c1e1100 */
[----:B------:R-:W3:Y:S04]  /*0960*/  LDG.E.U8 R14, desc[UR12][R14.64] ;  /* 0x0000000c0e0e7981 */ /* 0x000ee8000c1e1100 */
[----:B-----5:R0:W-:Y:S04]  /*0970*/  STS.U8 [R11+0xcc], R12 ;  /* 0x0000cc0c0b007388 */ /* 0x0201e80000000000 */
[----:B--2---:R0:W-:Y:S04]  /*0980*/  STS.U8 [R11+0xcd], R16 ;  /* 0x0000cd100b007388 */ /* 0x0041e80000000000 */
[----:B---3--:R0:W-:Y:S01]  /*0990*/  STS.U8 [R11+0xce], R14 ;  /* 0x0000ce0e0b007388 */ /* 0x0081e20000000000 */
[----:B------:R-:W-:Y:S05]  /*09a0*/  BRA `(.L_x_14) ;  /* 0x00000000000c7947 */ /* 0x000fea0003800000 */
.L_x_13:
[----:B------:R0:W-:Y:S04]  /*09b0*/  STS.U8 [R11+0xcc], RZ ;  /* 0x0000ccff0b007388 */ /* 0x0001e80000000000 */
[----:B------:R0:W-:Y:S04]  /*09c0*/  STS.U8 [R11+0xcd], RZ ;  /* 0x0000cdff0b007388 */ /* 0x0001e80000000000 */
[----:B------:R0:W-:Y:S02]  /*09d0*/  STS.U8 [R11+0xce], RZ ;  /* 0x0000ceff0b007388 */ /* 0x0001e40000000000 */
.L_x_14:
[----:B------:R-:W-:Y:S05]  /*09e0*/  BSYNC.RECONVERGENT B0 ;  /* 0x0000000000007941 */ /* 0x000fea0003800200 */
.L_x_12:
[----:B------:R-:W-:-:S04]  /*09f0*/  UIADD3 UR18, UPT, UPT, UR18, 0x1, URZ ;  /* 0x0000000112127890 */ /* 0x000fc8000fffe0ff */
[----:B------:R-:W-:-:S09]  /*0a00*/  UISETP.NE.AND UP0, UPT, UR18, 0x3, UPT ;  /* 0x000000031200788c */ /* 0x000fd2000bf05270 */
[----:B------:R-:W-:Y:S05]  /*0a10*/  BRA.U UP0, `(.L_x_15) ;  /* 0xfffffff500fc7547 */ /* 0x000fea000b83ffff */
[----:B------:R-:W5:Y:S01]  /*0a20*/  S2R R3, SR_CgaCtaId ;  /* 0x0000000000037919 */ /* 0x000f620000008800 */
[----:B------:R-:W-:Y:S01]  /*0a30*/  MOV R2, 0x400 ;  /* 0x0000040000027802 */ /* 0x000fe20000000f00 */
[----:B------:R-:W0:Y:S01]  /*0a40*/  LDCU.S8 UR8, c[0x3][0x5] ;  /* 0x00c000a0ff0877ac */ /* 0x000e220008000200 */
[----:B------:R-:W1:Y:S01]  /*0a50*/  S2UR UR10, SR_CTAID.X ;  /* 0x00000000000a79c3 */ /* 0x000e620000002500 */
[----:B------:R-:W2:Y:S01]  /*0a60*/  S2R R0, SR_TID.Y ;  /* 0x0000000000007919 */ /* 0x000ea20000002200 */
[----:B------:R-:W-:Y:S01]  /*0a70*/  PRMT R8, R8, 0x3340, R8 ;  /* 0x0000334008087816 */ /* 0x000fe20000000008 */
[----:B------:R-:W3:Y:S01]  /*0a80*/  LDCU.U8 UR7, c[0x3][0x4] ;  /* 0x00c00080ff0777ac */ /* 0x000ee20008000000 */
[----:B------:R-:W4:Y:S01]  /*0a90*/  S2R R5, SR_TID.X ;  /* 0x0000000000057919 */ /* 0x000f220000002100 */
[----:B------:R-:W1:Y:S03]  /*0aa0*/  LDCU.S8 UR16, c[0x3][0x1e] ;  /* 0x00c003c0ff1077ac */ /* 0x000e660008000200 */
[----:B------:R-:W1:Y:S01]  /*0ab0*/  S2UR UR23, SR_CTAID.Y ;  /* 0x00000000001779c3 */ /* 0x000e620000002600 */
[----:B------:R-:W1:Y:S01]  /*0ac0*/  S2R R24, SR_TID.X ;  /* 0x0000000000187919 */ /* 0x000e620000002100 */
[----:B------:R-:W1:Y:S01]  /*0ad0*/  LDCU.S8 UR11, c[0x3][0x1d] ;  /* 0x00c003a0ff0b77ac */ /* 0x000e620008000200 */
[----:B------:R-:W1:Y:S01]  /*0ae0*/  S2R R23, SR_TID.Y ;  /* 0x0000000000177919 */ /* 0x000e620000002200 */
[----:B------:R-:W1:Y:S01]  /*0af0*/  LDCU.U8 UR4, c[0x3][0x3] ;  /* 0x00c00060ff0477ac */ /* 0x000e620008000000 */
[----:B0-----:R-:W-:Y:S01]  /*0b00*/  UPRMT UR8, UR8, 0x7710, URZ ;  /* 0x0000771008087896 */ /* 0x001fe200080000ff */
[----:B------:R-:W0:Y:S01]  /*0b10*/  LDCU.U8 UR5, c[0x3][0x2] ;  /* 0x00c00040ff0577ac */ /* 0x000e220008000000 */
[----:B------:R-:W0:Y:S01]  /*0b20*/  LDCU UR17, c[0x3][URZ] ;  /* 0x00c00000ff1177ac */ /* 0x000e220008000800 */
[----:B-----5:R-:W-:Y:S01]  /*0b30*/  LEA R3, R3, R2, 0x18 ;  /* 0x0000000203037211 */ /* 0x020fe200078ec0ff */
[----:B------:R-:W5:Y:S04]  /*0b40*/  LDCU UR22, c[0x3][0x1c] ;  /* 0x00c00380ff1677ac */ /* 0x000f680008000800 */
[----:B--2---:R-:W-:Y:S01]  /*0b50*/  IMAD R0, R0, 0x60, R3 ;  /* 0x0000006000007824 */ /* 0x004fe200078e0203 */
[----:B------:R-:W2:Y:S01]  /*0b60*/  LDCU.U8 UR6, c[0x3][0x1] ;  /* 0x00c00020ff0677ac */ /* 0x000ea20008000000 */
[----:B------:R-:W5:Y:S02]  /*0b70*/  LDC R3, c[0x0][0x360] ;  /* 0x0000d800ff037b82 */ /* 0x000f640000000800 */
[----:B----4-:R-:W-:-:S06]  /*0b80*/  IMAD R0, R5, 0x3, R0 ;  /* 0x0000000305007824 */ /* 0x010fcc00078e0200 */
[----:B------:R-:W-:Y:S01]  /*0b90*/  BAR.SYNC.DEFER_BLOCKING 0x0 ;  /* 0x0000000000007b1d */ /* 0x000fe20000010000 */
[----:B---3--:R-:W-:Y:S02]  /*0ba0*/  UPRMT UR7, UR7, 0x8880, URZ ;  /* 0x0000888007077896 */ /* 0x008fe400080000ff */
[----:B-1----:R-:W-:Y:S02]  /*0bb0*/  UPRMT UR16, UR16, 0x7710, URZ ;  /* 0x0000771010107896 */ /* 0x002fe400080000ff */
[----:B------:R-:W-:-:S03]  /*0bc0*/  UPRMT UR7, UR7, 0x7710, URZ ;  /* 0x0000771007077896 */ /* 0x000fc600080000ff */
[----:B------:R-:W1:Y:S01]  /*0bd0*/  LDC R4, c[0x0][0x364] ;  /* 0x0000d900ff047b82 */ /* 0x000e620000000800 */
[----:B------:R-:W3:Y:S01]  /*0be0*/  LDCU.U8 UR9, c[0x3][0x1a] ;  /* 0x00c00340ff0977ac */ /* 0x000ee20008000000 */
[----:B------:R-:W-:Y:S01]  /*0bf0*/  MOV R26, UR16 ;  /* 0x00000010001a7c02 */ /* 0x000fe20008000f00 */
[----:B------:R-:W-:Y:S02]  /*0c00*/  UPRMT UR11, UR11, 0x7710, URZ ;  /* 0x000077100b0b7896 */ /* 0x000fe400080000ff */
[----:B0-----:R-:W-:Y:S02]  /*0c10*/  UPRMT UR4, UR5, 0x3340, UR4 ;  /* 0x0000334005047896 */ /* 0x001fe40008000004 */
[----:B------:R-:W-:Y:S02]  /*0c20*/  ULOP3.LUT UR5, UR17, 0xff, URZ, 0xc0, !UPT ;  /* 0x000000ff11057892 */ /* 0x000fe4000f8ec0ff */
[----:B------:R-:W-:Y:S01]  /*0c30*/  MOV R25, UR11 ;  /* 0x0000000b00197c02 */ /* 0x000fe20008000f00 */
[----:B------:R-:W0:Y:S01]  /*0c40*/  LDCU.S8 UR16, c[0x3][0x1f] ;  /* 0x00c003e0ff1077ac */ /* 0x000e220008000200 */
[----:B-----5:R-:W-:Y:S01]  /*0c50*/  IMAD R3, R3, UR10, R24 ;  /* 0x0000000a03037c24 */ /* 0x020fe2000f8e0218 */
[----:B------:R-:W-:Y:S01]  /*0c60*/  MOV R24, UR8 ;  /* 0x0000000800187c02 */ /* 0x000fe20008000f00 */
[----:B------:R-:W3:Y:S01]  /*0c70*/  LDCU.U8 UR10, c[0x3][0x19] ;  /* 0x00c00320ff0a77ac */ /* 0x000ee20008000000 */
[----:B------:R-:W-:Y:S01]  /*0c80*/  LDS.U8 R18, [R0+0x4] ;  /* 0x0000040000127984 */ /* 0x000fe20000000000 */
[----:B------:R-:W4:Y:S03]  /*0c90*/  LDCU.U8 UR8, c[0x3][0x1b] ;  /* 0x00c00360ff0877ac */ /* 0x000f260008000000 */
[----:B------:R-:W5:Y:S01]  /*0ca0*/  LDS.U8 R19, [R0+0x1] ;  /* 0x0000010000137984 */ /* 0x000f620000000000 */
[----:B-1----:R-:W-:Y:S01]  /*0cb0*/  IMAD R4, R4, UR23, R23 ;  /* 0x0000001704047c24 */ /* 0x002fe2000f8e0217 */
[----:B------:R-:W-:-:S02]  /*0cc0*/  MOV R23, UR7 ;  /* 0x0000000700177c02 */ /* 0x000fc40008000f00 */
[----:B------:R-:W-:Y:S01]  /*0cd0*/  LDS.U8 R2, [R0+0x9] ;  /* 0x0000090000027984 */ /* 0x000fe20000000000 */
[----:B------:R-:W-:Y:S02]  /*0ce0*/  ULOP3.LUT UR7, UR22, 0xff, URZ, 0xc0, !UPT ;  /* 0x000000ff16077892 */ /* 0x000fe4000f8ec0ff */
[----:B--2---:R-:W-:Y:S01]  /*0cf0*/  UPRMT UR5, UR5, 0x3340, UR6 ;  /* 0x0000334005057896 */ /* 0x004fe20008000006 */
[----:B------:R-:W1:Y:S01]  /*0d00*/  LDS.U8 R13, [R0+0x6] ;  /* 0x00000600000d7984 */ /* 0x000e620000000000 */
[----:B------:R-:W2:Y:S03]  /*0d10*/  LDCU.S8 UR11, c[0x3][0x6] ;  /* 0x00c000c0ff0b77ac */ /* 0x000ea60008000200 */
[----:B------:R-:W-:Y:S01]  /*0d20*/  LDS.U8 R7, [R0+0x62] ;  /* 0x0000620000077984 */ /* 0x000fe20000000000 */
[----:B---3--:R-:W-:Y:S02]  /*0d30*/  UPRMT UR9, UR10, 0x3340, UR9 ;  /* 0x000033400a097896 */ /* 0x008fe40008000009 */
[----:B------:R-:W-:Y:S01]  /*0d40*/  UPRMT UR4, UR5, 0x5410, UR4 ;  /* 0x0000541005047896 */ /* 0x000fe20008000004 */
[----:B------:R-:W3:Y:S01]  /*0d50*/  LDS.U8 R14, [R0+0xe] ;  /* 0x00000e00000e7984 */ /* 0x000ee20000000000 */
[----:B----4-:R-:W-:Y:S01]  /*0d60*/  UPRMT UR7, UR8, 0x3340, UR7 ;  /* 0x0000334008077896 */ /* 0x010fe20008000007 */
[----:B------:R-:W4:Y:S02]  /*0d70*/  LDCU.U8 UR8, c[0x3][0x20] ;  /* 0x00c00400ff0877ac */ /* 0x000f240008000000 */
[----:B------:R-:W-:Y:S01]  /*0d80*/  LDS.U8 R10, [R0+0x61] ;  /* 0x00006100000a7984 */ /* 0x000fe20000000000 */
[----:B------:R-:W-:-:S03]  /*0d90*/  UPRMT UR7, UR9, 0x5410, UR7 ;  /* 0x0000541009077896 */ /* 0x000fc60008000007 */
[----:B------:R-:W2:Y:S01]  /*0da0*/  LDS.U8 R11, [R0+0xd] ;  /* 0x00000d00000b7984 */ /* 0x000ea20000000000 */
[----:B0-----:R-:W-:Y:S01]  /*0db0*/  UMOV UR6, UR16 ;  /* 0x0000001000067c82 */ /* 0x001fe20008000000 */
[----:B------:R-:W0:Y:S02]  /*0dc0*/  LDCU.S8 UR5, c[0x3][0x7] ;  /* 0x00c000e0ff0577ac */ /* 0x000e240008000200 */
[----:B------:R-:W-:Y:S01]  /*0dd0*/  LDS.U8 R9, [R0+0x60] ;  /* 0x0000600000097984 */ /* 0x000fe20000000000 */
[----:B------:R-:W0:Y:S03]  /*0de0*/  LDCU.S8 UR9, c[0x3][0x22] ;  /* 0x00c00440ff0977ac */ /* 0x000e260008000200 */
[----:B------:R-:W4:Y:S01]  /*0df0*/  LDS.U8 R12, [R0+0xc] ;  /* 0x00000c00000c7984 */ /* 0x000f220000000000 */
[----:B------:R-:W0:Y:S03]  /*0e00*/  LDCU.S8 UR10, c[0x3][0x23] ;  /* 0x00c00460ff0a77ac */ /* 0x000e260008000200 */
[----:B------:R-:W-:Y:S04]  /*0e10*/  LDS.U8 R17, [R0+0xb] ;  /* 0x00000b0000117984 */ /* 0x000fe80000000000 */
[----:B------:R-:W0:Y:S01]  /*0e20*/  LDS.U8 R22, [R0+0x8] ;  /* 0x0000080000167984 */ /* 0x000e220000000000 */
[----:B-----5:R-:W-:-:S03]  /*0e30*/  PRMT R19, R19, 0x3340, R18 ;  /* 0x0000334013137816 */ /* 0x020fc60000000012 */
[----:B------:R-:W-:Y:S04]  /*0e40*/  LDS.U8 R6, [R0+0x5] ;  /* 0x0000050000067984 */ /* 0x000fe80000000000 */
[----:B------:R-:W5:Y:S01]  /*0e50*/  LDS.U8 R5, [R0+0x2] ;  /* 0x0000020000057984 */ /* 0x000f620000000000 */
[----:B-1----:R-:W-:-:S03]  /*0e60*/  PRMT R18, R13, 0x3340, R2 ;  /* 0x000033400d127816 */ /* 0x002fc60000000002 */
[----:B------:R-:W-:Y:S04]  /*0e70*/  LDS.U8 R20, [R0+0xa] ;  /* 0x00000a0000147984 */ /* 0x000fe80000000000 */
[----:B------:R-:W1:Y:S01]  /*0e80*/  LDS.U8 R21, [R0+0x7] ;  /* 0x0000070000157984 */ /* 0x000e620000000000 */
[----:B---3--:R-:W-:-:S03]  /*0e90*/  PRMT R7, R14, 0x3340, R7 ;  /* 0x000033400e077816 */ /* 0x008fc60000000007 */
[----:B------:R-:W-:Y:S01]  /*0ea0*/  LDS.U8 R16, [R0+0x3] ;  /* 0x0000030000107984 */ /* 0x000fe20000000000 */
[----:B------:R-:W-:-:S03]  /*0eb0*/  PRMT R14, R7, 0x5410, R8 ;  /* 0x00005410070e7816 */ /* 0x000fc60000000008 */
[----:B------:R-:W3:Y:S01]  /*0ec0*/  LDS.U8 R15, [R0] ;  /* 0x00000000000f7984 */ /* 0x000ee20000000000 */
[----:B--2---:R-:W-:-:S03]  /*0ed0*/  PRMT R11, R11, 0x3340, R10 ;  /* 0x000033400b0b7816 */ /* 0x004fc6000000000a */
[----:B------:R-:W2:Y:S01]  /*0ee0*/  LDS.U8 R13, [R0+0x65] ;  /* 0x00006500000d7984 */ /* 0x000ea20000000000 */
[----:B------:R-:W-:-:S03]  /*0ef0*/  PRMT R10, R11, 0x5410, R8 ;  /* 0x000054100b0a7816 */ /* 0x000fc60000000008 */
[----:B------:R-:W2:Y:S01]  /*0f00*/  LDS.U8 R2, [R0+0x64] ;  /* 0x0000640000027984 */ /* 0x000ea20000000000 */
[----:B----4-:R-:W-:-:S03]  /*0f10*/  PRMT R9, R12, 0x3340, R9 ;  /* 0x000033400c097816 */ /* 0x010fc60000000009 */
[----:B------:R-:W-:Y:S01]  /*0f20*/  LDS.U8 R7, [R0+0x68] ;  /* 0x0000680000077984 */ /* 0x000fe20000000000 */
[----:B------:R-:W-:-:S03]  /*0f30*/  PRMT R12, R9, 0x5410, R8 ;  /* 0x00005410090c7816 */ /* 0x000fc60000000008 */
[----:B------:R-:W4:Y:S01]  /*0f40*/  LDS.U8 R8, [R0+0x63] ;  /* 0x0000630000087984 */ /* 0x000f220000000000 */
[----:B0-----:R-:W-:Y:S02]  /*0f50*/  PRMT R17, R22, 0x3340, R17 ;  /* 0x0000334016117816 */ /* 0x001fe40000000011 */
[----:B-----5:R-:W-:Y:S02]  /*0f60*/  PRMT R22, R5, 0x3340, R6 ;  /* 0x0000334005167816 */ /* 0x020fe40000000006 */
[----:B------:R-:W-:Y:S02]  /*0f70*/  PRMT R6, R23, 0x5410, R24 ;  /* 0x0000541017067816 */ /* 0x000fe40000000018 */
[----:B------:R-:W-:Y:S02]  /*0f80*/  PRMT R17, R22, 0x5410, R17 ;  /* 0x0000541016117816 */ /* 0x000fe40000000011 */
[----:B------:R-:W-:Y:S02]  /*0f90*/  PRMT R5, R25, 0x5410, R26 ;  /* 0x0000541019057816 */ /* 0x000fe4000000001a */
[----:B-1----:R-:W-:Y:S01]  /*0fa0*/  PRMT R20, R21, 0x3340, R20 ;  /* 0x0000334015147816 */ /* 0x002fe20000000014 */
[----:B------:R-:W-:-:S02]  /*0fb0*/  IDP.4A.U8.S8 R11, R17, UR4, RZ ;  /* 0x00000004110b7c26 */ /* 0x000fc400080004ff */
[----:B------:R-:W-:Y:S02]  /*0fc0*/  IDP.4A.U8.S8 R17, R17, UR7, RZ ;  /* 0x0000000711117c26 */ /* 0x000fe400080004ff */
[-C--:B------:R-:W-:Y:S02]  /*0fd0*/  IDP.2A.LO.S16.U8 R11, R6, R14.reuse, R11 ;  /* 0x0000000e060b7226 */ /* 0x080fe4000000120b */
[----:B------:R-:W-:Y:S01]  /*0fe0*/  IDP.2A.LO.S16.U8 R14, R5, R14, R17 ;  /* 0x0000000e050e7226 */ /* 0x000fe20000001211 */
[----:B---3--:R-:W-:Y:S02]  /*0ff0*/  PRMT R15, R15, 0x3340, R16 ;  /* 0x000033400f0f7816 */ /* 0x008fe40000000010 */
[----:B------:R-:W-:Y:S02]  /*1000*/  PRMT R16, R19, 0x5410, R20 ;  /* 0x0000541013107816 */ /* 0x000fe40000000014 */
[----:B------:R-:W-:Y:S02]  /*1010*/  PRMT R15, R15, 0x5410, R18 ;  /* 0x000054100f0f7816 */ /* 0x000fe40000000012 */
[----:B------:R-:W-:Y:S01]  /*1020*/  I2FP.F32.S32 R11, R11 ;  /* 0x0000000b000b7245 */ /* 0x000fe20000201400 */
[----:B------:R-:W-:-:S02]  /*1030*/  IDP.4A.U8.S8 R9, R16, UR4, RZ ;  /* 0x0000000410097c26 */ /* 0x000fc400080004ff */
[----:B------:R-:W-:Y:S02]  /*1040*/  IDP.4A.U8.S8 R18, R16, UR7, RZ ;  /* 0x0000000710127c26 */ /* 0x000fe400080004ff */
[CC--:B------:R-:W-:Y:S02]  /*1050*/  IDP.2A.LO.S16.U8 R16, R6.reuse, R10.reuse, R9 ;  /* 0x0000000a06107226 */ /* 0x0c0fe40000001209 */
[----:B------:R-:W-:Y:S01]  /*1060*/  IDP.2A.LO.S16.U8 R17, R5, R10, R18 ;  /* 0x0000000a05117226 */ /* 0x000fe20000001212 */
[----:B------:R-:W0:Y:S01]  /*1070*/  LDS.U8 R9, [R0+0x66] ;  /* 0x0000660000097984 */ /* 0x000e220000000000 */
[C---:B------:R-:W-:Y:S01]  /*1080*/  IDP.4A.U8.S8 R19, R15.reuse, UR4, RZ ;  /* 0x000000040f137c26 */ /* 0x040fe200080004ff */
[----:B------:R-:W-:Y:S01]  /*1090*/  UMOV UR4, UR11 ;  /* 0x0000000b00047c82 */ /* 0x000fe20008000000 */
[----:B------:R-:W-:Y:S01]  /*10a0*/  IDP.4A.U8.S8 R15, R15, UR7, RZ ;  /* 0x000000070f0f7c26 */ /* 0x000fe200080004ff */
[----:B------:R-:W1:Y:S01]  /*10b0*/  LDS.U8 R10, [R0+0x67] ;  /* 0x00006700000a7984 */ /* 0x000e620000000000 */
[-C--:B------:R-:W-:Y:S01]  /*10c0*/  IDP.2A.LO.S16.U8 R6, R6, R12.reuse, R19 ;  /* 0x0000000c06067226 */ /* 0x080fe20000001213 */
[----:B------:R-:W-:Y:S01]  /*10d0*/  UPRMT UR7, UR8, 0x8880, URZ ;  /* 0x0000888008077896 */ /* 0x000fe200080000ff */
[----:B------:R-:W-:Y:S01]  /*10e0*/  IDP.2A.LO.S16.U8 R12, R5, R12, R15 ;  /* 0x0000000c050c7226 */ /* 0x000fe2000000120f */
[----:B------:R-:W-:Y:S01]  /*10f0*/  I2FP.F32.S32 R17, R17 ;  /* 0x0000001100117245 */ /* 0x000fe20000201400 */
[C---:B--2---:R-:W-:Y:S01]  /*1100*/  IMAD R18, R13.reuse, UR6, RZ ;  /* 0x000000060d127c24 */ /* 0x044fe2000f8e02ff */
[----:B------:R-:W2:Y:S01]  /*1110*/  LDS.U8 R5, [R0+0x6b] ;  /* 0x00006b0000057984 */ /* 0x000ea20000000000 */
[----:B------:R-:W-:Y:S01]  /*1120*/  IMAD R15, R13, UR4, RZ ;  /* 0x000000040d0f7c24 */ /* 0x000fe2000f8e02ff */
[----:B------:R-:W3:Y:S01]  /*1130*/  LDCU.U8 UR8, c[0x3][0x8] ;  /* 0x00c00100ff0877ac */ /* 0x000ee20008000000 */
[C---:B------:R-:W-:Y:S01]  /*1140*/  IMAD R13, R2.reuse, UR4, RZ ;  /* 0x00000004020d7c24 */ /* 0x040fe2000f8e02ff */
[----:B------:R-:W-:Y:S01]  /*1150*/  I2FP.F32.S32 R19, R18 ;  /* 0x0000001200137245 */ /* 0x000fe20000201400 */
[----:B------:R-:W-:Y:S01]  /*1160*/  IMAD R20, R2, UR6, RZ ;  /* 0x0000000602147c24 */ /* 0x000fe2000f8e02ff */
[----:B------:R-:W-:Y:S01]  /*1170*/  I2FP.F32.S32 R18, R14 ;  /* 0x0000000e00127245 */ /* 0x000fe20000201400 */
[----:B------:R-:W5:Y:S01]  /*1180*/  LDCU.U8 UR11, c[0x3][0x24] ;  /* 0x00c00480ff0b77ac */ /* 0x000f620008000000 */
[----:B------:R-:W-:-:S02]  /*1190*/  I2FP.F32.S32 R2, R15 ;  /* 0x0000000f00027245 */ /* 0x000fc40000201400 */
[----:B------:R-:W-:Y:S02]  /*11a0*/  I2FP.F32.S32 R13, R13 ;  /* 0x0000000d000d7245 */ /* 0x000fe40000201400 */
[----:B------:R-:W-:Y:S01]  /*11b0*/  I2FP.F32.S32 R14, R16 ;  /* 0x00000010000e7245 */ /* 0x000fe20000201400 */
[----:B------:R-:W-:Y:S01]  /*11c0*/  FADD R15, R11, R2 ;  /* 0x000000020b0f7221 */ /* 0x000fe20000000000 */
[----:B------:R-:W-:Y:S01]  /*11d0*/  I2FP.F32.S32 R20, R20 ;  /* 0x0000001400147245 */ /* 0x000fe20000201400 */
[----:B------:R-:W5:Y:S01]  /*11e0*/  LDS.U8 R11, [R0+0x6a] ;  /* 0x00006a00000b7984 */ /* 0x000f620000000000 */
[----:B------:R-:W-:Y:S01]  /*11f0*/  FADD R16, R18, R19 ;  /* 0x0000001312107221 */ /* 0x000fe20000000000 */
[----:B------:R-:W-:Y:S01]  /*1200*/  FADD R14, R14, R13 ;  /* 0x0000000d0e0e7221 */ /* 0x000fe20000000000 */
[C---:B----4-:R-:W-:Y:S02]  /*1210*/  IMAD R18, R8.reuse, UR6, RZ ;  /* 0x0000000608127c24 */ /* 0x050fe4000f8e02ff */
[----:B------:R-:W-:Y:S01]  /*1220*/  FADD R13, R17, R20 ;  /* 0x00000014110d7221 */ /* 0x000fe20000000000 */
[----:B------:R-:W-:Y:S01]  /*1230*/  IMAD R17, R8, UR4, RZ ;  /* 0x0000000408117c24 */ /* 0x000fe2000f8e02ff */
[----:B------:R-:W4:Y:S01]  /*1240*/  LDS.U8 R2, [R0+0x69] ;  /* 0x0000690000027984 */ /* 0x000f220000000000 */
[C---:B------:R-:W-:Y:S01]  /*1250*/  IMAD R8, R7.reuse, UR5, RZ ;  /* 0x0000000507087c24 */ /* 0x040fe2000f8e02ff */
[----:B------:R-:W-:Y:S01]  /*1260*/  I2FP.F32.S32 R6, R6 ;  /* 0x0000000600067245 */ /* 0x000fe20000201400 */
[----:B------:R-:W-:Y:S01]  /*1270*/  IMAD R19, R7, UR7, RZ ;  /* 0x0000000707137c24 */ /* 0x000fe2000f8e02ff */
[----:B------:R-:W-:Y:S01]  /*1280*/  I2FP.F32.S32 R17, R17 ;  /* 0x0000001100117245 */ /* 0x000fe20000201400 */
[----:B---3--:R-:W-:Y:S01]  /*1290*/  UPRMT UR4, UR8, 0x8880, URZ ;  /* 0x0000888008047896 */ /* 0x008fe200080000ff */
[----:B------:R-:W-:Y:S01]  /*12a0*/  I2FP.F32.S32 R7, R12 ;  /* 0x0000000c00077245 */ /* 0x000fe20000201400 */
[----:B------:R-:W3:Y:S01]  /*12b0*/  LDCU.S8 UR8, c[0x3][0x21] ;  /* 0x00c00420ff0877ac */ /* 0x000ee20008000200 */
[----:B------:R-:W-:Y:S01]  /*12c0*/  I2FP.F32.S32 R12, R8 ;  /* 0x00000008000c7245 */ /* 0x000fe20000201400 */
[----:B------:R-:W-:Y:S01]  /*12d0*/  FADD R8, R6, R17 ;  /* 0x0000001106087221 */ /* 0x000fe20000000000 */
[----:B------:R-:W-:Y:S01]  /*12e0*/  I2FP.F32.S32 R18, R18 ;  /* 0x0000001200127245 */ /* 0x000fe20000201400 */
[----:B------:R-:W4:Y:S01]  /*12f0*/  LDS.U8 R6, [R0+0x6e] ;  /* 0x00006e0000067984 */ /* 0x000f220000000000 */
[----:B------:R-:W-:Y:S01]  /*1300*/  I2FP.F32.S32 R19, R19 ;  /* 0x0000001300137245 */ /* 0x000fe20000201400 */
[----:B------:R-:W-:Y:S01]  /*1310*/  FADD R15, R15, R12 ;  /* 0x0000000c0f0f7221 */ /* 0x000fe20000000000 */
[----:B0-----:R-:W-:-:S02]  /*1320*/  IMAD R21, R9, UR7, RZ ;  /* 0x0000000709157c24 */ /* 0x001fc4000f8e02ff */
[----:B------:R-:W-:Y:S01]  /*1330*/  FADD R17, R7, R18 ;  /* 0x0000001207117221 */ /* 0x000fe20000000000 */
[----:B-1----:R-:W-:Y:S01]  /*1340*/  IMAD R18, R10, UR7, RZ ;  /* 0x000000070a127c24 */ /* 0x002fe2000f8e02ff */
[----:B------:R-:W0:Y:S01]  /*1350*/  LDS.U8 R7, [R0+0x6d] ;  /* 0x00006d0000077984 */ /* 0x000e220000000000 */
[----:B------:R-:W-:Y:S01]  /*1360*/  FADD R12, R16, R19 ;  /* 0x00000013100c7221 */ /* 0x000fe20000000000 */
[----:B------:R-:W-:Y:S01]  /*1370*/  IMAD R16, R10, UR5, RZ ;  /* 0x000000050a107c24 */ /* 0x000fe2000f8e02ff */
[----:B------:R-:W1:Y:S01]  /*1380*/  LDCU.S8 UR6, c[0x3][0x9] ;  /* 0x00c00120ff0677ac */ /* 0x000e620008000200 */
[----:B------:R-:W-:Y:S01]  /*1390*/  IMAD R10, R9, UR5, RZ ;  /* 0x00000005090a7c24 */ /* 0x000fe2000f8e02ff */
[----:B------:R-:W-:Y:S02]  /*13a0*/  I2FP.F32.S32 R20, R18 ;  /* 0x0000001200147245 */ /* 0x000fe40000201400 */
[----:B------:R-:W-:Y:S01]  /*13b0*/  I2FP.F32.S32 R19, R16 ;  /* 0x0000001000137245 */ /* 0x000fe20000201400 */
[----:B--2---:R-:W-:Y:S01]  /*13c0*/  IMAD R16, R5, UR4, RZ ;  /* 0x0000000405107c24 */ /* 0x004fe2000f8e02ff */
[----:B------:R-:W-:Y:S01]  /*13d0*/  I2FP.F32.S32 R9, R10 ;  /* 0x0000000a00097245 */ /* 0x000fe20000201400 */
[----:B---3--:R-:W-:Y:S01]  /*13e0*/  UMOV UR5, UR8 ;  /* 0x0000000800057c82 */ /* 0x008fe20008000000 */
[----:B------:R-:W-:Y:S01]  /*13f0*/  I2FP.F32.S32 R22, R21 ;  /* 0x0000001500167245 */ /* 0x000fe20000201400 */
[----:B------:R-:W-:Y:S01]  /*1400*/  FADD R10, R13, R20 ;  /* 0x000000140d0a7221 */ /* 0x000fe20000000000 */
[----:B------:R-:W-:Y:S01]  /*1410*/  I2FP.F32.S32 R18, R16 ;  /* 0x0000001000127245 */ /* 0x000fe20000201400 */
[----:B------:R-:W-:Y:S01]  /*1420*/  FADD R16, R8, R9 ;  /* 0x0000000908107221 */ /* 0x000fe20000000000 */
[----:B------:R-:W-:Y:S01]  /*1430*/  IMAD R9, R5, UR5, RZ ;  /* 0x0000000505097c24 */ /* 0x000fe2000f8e02ff */
[----:B------:R-:W2:Y:S01]  /*1440*/  LDS.U8 R8, [R0+0x6c] ;  /* 0x00006c0000087984 */ /* 0x000ea20000000000 */
[----:B------:R-:W-:Y:S01]  /*1450*/  FADD R13, R17, R22 ;  /* 0x00000016110d7221 */ /* 0x000fe20000000000 */
[----:B------:R-:W-:Y:S01]  /*1460*/  FADD R15, R15, R18 ;  /* 0x000000120f0f7221 */ /* 0x000fe20000000000 */
[C---:B-----5:R-:W-:Y:S01]  /*1470*/  IMAD R17, R11.reuse, UR4, RZ ;  /* 0x000000040b117c24 */ /* 0x060fe2000f8e02ff */
[----:B------:R-:W3:Y:S01]  /*1480*/  LDS.U8 R5, [R0+0xc2] ;  /* 0x0000c20000057984 */ /* 0x000ee20000000000 */
[----:B------:R-:W-:Y:S01]  /*1490*/  IMAD R18, R11, UR5, RZ ;  /* 0x000000050b127c24 */ /* 0x000fe2000f8e02ff */
[----:B------:R-:W-:Y:S01]  /*14a0*/  I2FP.F32.S32 R21, R9 ;  /* 0x0000000900157245 */ /* 0x000fe20000201400 */
[----:B----4-:R-:W-:Y:S01]  /*14b0*/  IMAD R11, R2, UR4, RZ ;  /* 0x00000004020b7c24 */ /* 0x010fe2000f8e02ff */
[----:B------:R-:W4:Y:S01]  /*14c0*/  LDS.U8 R9, [R0+0xc1] ;  /* 0x0000c10000097984 */ /* 0x000f220000000000 */
[----:B------:R-:W-:Y:S01]  /*14d0*/  FADD R14, R14, R19 ;  /* 0x000000130e0e7221 */ /* 0x000fe20000000000 */
[----:B------:R-:W-:Y:S01]  /*14e0*/  I2FP.F32.S32 R17, R17 ;  /* 0x0000001100117245 */ /* 0x000fe20000201400 */
[----:B-1----:R-:W-:Y:S01]  /*14f0*/  UMOV UR4, UR6 ;  /* 0x0000000600047c82 */ /* 0x002fe20008000000 */
[----:B------:R-:W-:Y:S01]  /*1500*/  I2FP.F32.S32 R23, R18 ;  /* 0x0000001200177245 */ /* 0x000fe20000201400 */
[----:B------:R-:W-:Y:S01]  /*1510*/  UMOV UR6, UR9 ;  /* 0x0000000900067c82 */ /* 0x000fe20008000000 */
[----:B------:R-:W-:Y:S01]  /*1520*/  I2FP.F32.S32 R19, R11 ;  /* 0x0000000b00137245 */ /* 0x000fe20000201400 */
[----:B------:R-:W-:Y:S01]  /*1530*/  FADD R11, R12, R21 ;  /* 0x000000150c0b7221 */ /* 0x000fe20000000000 */
[----:B------:R-:W-:Y:S01]  /*1540*/  FADD R14, R14, R17 ;  /* 0x000000110e0e7221 */ /* 0x000fe20000000000 */
[----:B------:R-:W-:Y:S01]  /*1550*/  FADD R17, R10, R23 ;  /* 0x000000170a117221 */ /* 0x000fe20000000000 */
[----:B------:R-:W-:-:S02]  /*1560*/  IMAD R18, R2, UR5, RZ ;  /* 0x0000000502127c24 */ /* 0x000fc4000f8e02ff */
[----:B------:R-:W-:Y:S01]  /*1570*/  FADD R12, R16, R19 ;  /* 0x00000013100c7221 */ /* 0x000fe20000000000 */
[C---:B------:R-:W-:Y:S01]  /*1580*/  IMAD R16, R6.reuse, UR4, RZ ;  /* 0x0000000406107c24 */ /* 0x040fe2000f8e02ff */
[----:B------:R-:W1:Y:S01]  /*1590*/  LDS.U8 R10, [R0+0xc0] ;  /* 0x0000c000000a7984 */ /* 0x000e620000000000 */
[----:B------:R-:W-:Y:S01]  /*15a0*/  IMAD R19, R6, UR6, RZ ;  /* 0x0000000606137c24 */ /* 0x000fe2000f8e02ff */
[----:B------:R-:W5:Y:S01]  /*15b0*/  LDCU.S8 UR7, c[0x3][0xa] ;  /* 0x00c00140ff0777ac */ /* 0x000f620008000200 */
[C---:B0-----:R-:W-:Y:S01]  /*15c0*/  IMAD R6, R7.reuse, UR4, RZ ;  /* 0x0000000407067c24 */ /* 0x041fe2000f8e02ff */
[----:B------:R-:W0:Y:S01]  /*15d0*/  LDS.U8 R2, [R0+0xc5] ;  /* 0x0000c50000027984 */ /* 0x000e220000000000 */
[----:B------:R-:W-:Y:S01]  /*15e0*/  I2FP.F32.S32 R16, R16 ;  /* 0x0000001000107245 */ /* 0x000fe20000201400 */
[----:B------:R-:W-:Y:S01]  /*15f0*/  IMAD R21, R7, UR6, RZ ;  /* 0x0000000607157c24 */ /* 0x000fe2000f8e02ff */
[----:B------:R-:W-:Y:S01]  /*1600*/  I2FP.F32.S32 R20, R19 ;  /* 0x0000001300147245 */ /* 0x000fe20000201400 */
[----:B------:R-:W4:Y:S01]  /*1610*/  LDCU.S8 UR8, c[0x3][0xb] ;  /* 0x00c00160ff0877ac */ /* 0x000f220008000200 */
[----:B------:R-:W-:Y:S01]  /*1620*/  I2FP.F32.S32 R18, R18 ;  /* 0x0000001200127245 */ /* 0x000fe20000201400 */
[----:B------:R-:W-:Y:S01]  /*1630*/  FADD R15, R15, R16 ;  /* 0x000000100f0f7221 */ /* 0x000fe20000000000 */
[----:B------:R-:W-:Y:S01]  /*1640*/  I2FP.F32.S32 R7, R6 ;  /* 0x0000000600077245 */ /* 0x000fe20000201400 */
[----:B------:R-:W-:Y:S01]  /*1650*/  FADD R16, R11, R20 ;  /* 0x000000140b107221 */ /* 0x000fe20000000000 */
[----:B------:R-:W-:Y:S01]  /*1660*/  I2FP.F32.S32 R6, R21 ;  /* 0x0000001500067245 */ /* 0x000fe20000201400 */
[----:B------:R-:W0:Y:S01]  /*1670*/  LDS.U8 R11, [R0+0xc4] ;  /* 0x0000c400000b7984 */ /* 0x000e220000000000 */
[----:B------:R-:W-:Y:S01]  /*1680*/  FADD R13, R13, R18 ;  /* 0x000000120d0d7221 */ /* 0x000fe20000000000 */
[----:B------:R-:W-:Y:S01]  /*1690*/  FADD R18, R14, R7 ;  /* 0x000000070e127221 */ /* 0x000fe20000000000 */
[----:B------:R-:W0:Y:S01]  /*16a0*/  LDCU.U8 UR9, c[0x3][0xc] ;  /* 0x00c00180ff0977ac */ /* 0x000e220008000000 */
[----:B------:R-:W0:Y:S01]  /*16b0*/  LDS.U8 R7, [R0+0xc3] ;  /* 0x0000c30000077984 */ /* 0x000e220000000000 */
[----:B------:R-:W-:Y:S01]  /*16c0*/  FADD R14, R17, R6 ;  /* 0x00000006110e7221 */ /* 0x000fe20000000000 */
[C---:B--2---:R-:W-:Y:S01]  /*16d0*/  IMAD R17, R8.reuse, UR4, RZ ;  /* 0x0000000408117c24 */ /* 0x044fe2000f8e02ff */
[----:B-----5:R-:W-:Y:S01]  /*16e0*/  UMOV UR5, UR7 ;  /* 0x0000000700057c82 */ /* 0x020fe20008000000 */
[----:B------:R-:W-:Y:S01]  /*16f0*/  UMOV UR7, UR10 ;  /* 0x0000000a00077c82 */ /* 0x000fe20008000000 */
[----:B------:R-:W-:Y:S01]  /*1700*/  IMAD R19, R8, UR6, RZ ;  /* 0x0000000608137c24 */ /* 0x000fe2000f8e02ff */
[----:B------:R-:W2:Y:S01]  /*1710*/  LDS.U8 R6, [R0+0xc8] ;  /* 0x0000c80000067984 */ /* 0x000ea20000000000 */
[C---:B---3--:R-:W-:Y:S01]  /*1720*/  IMAD R8, R5.reuse, UR5, RZ ;  /* 0x0000000505087c24 */ /* 0x048fe2000f8e02ff */
[----:B------:R-:W-:Y:S01]  /*1730*/  I2FP.F32.S32 R17, R17 ;  /* 0x0000001100117245 */ /* 0x000fe20000201400 */
[----:B------:R-:W-:Y:S01]  /*1740*/  IMAD R21, R5, UR7, RZ ;  /* 0x0000000705157c24 */ /* 0x000fe2000f8e02ff */
[----:B------:R-:W-:Y:S01]  /*1750*/  I2FP.F32.S32 R20, R19 ;  /* 0x0000001300147245 */ /* 0x000fe20000201400 */
[C---:B----4-:R-:W-:Y:S01]  /*1760*/  IMAD R5, R9.reuse, UR5, RZ ;  /* 0x0000000509057c24 */ /* 0x050fe2000f8e02ff */
[----:B------:R-:W-:Y:S01]  /*1770*/  I2FP.F32.S32 R8, R8 ;  /* 0x0000000800087245 */ /* 0x000fe20000201400 */
[----:B------:R-:W-:-:S02]  /*1780*/  IMAD R9, R9, UR7, RZ ;  /* 0x0000000709097c24 */ /* 0x000fc4000f8e02ff */
[----:B------:R-:W-:Y:S01]  /*1790*/  FADD R12, R12, R17 ;  /* 0x000000110c0c7221 */ /* 0x000fe20000000000 */
[----:B------:R-:W-:Y:S01]  /*17a0*/  UMOV UR4, UR8 ;  /* 0x0000000800047c82 */ /* 0x000fe20008000000 */
[----:B------:R-:W-:Y:S01]  /*17b0*/  I2FP.F32.S32 R5, R5 ;  /* 0x0000000500057245 */ /* 0x000fe20000201400 */
[----:B------:R-:W-:Y:S01]  /*17c0*/  FADD R15, R15, R8 ;  /* 0x000000080f0f7221 */ /* 0x000fe20000000000 */
[----:B------:R-:W-:Y:S01]  /*17d0*/  I2FP.F32.S32 R17, R9 ;  /* 0x0000000900117245 */ /* 0x000fe20000201400 */
[----:B------:R-:W3:Y:S01]  /*17e0*/  LDS.U8 R8, [R0+0xc7] ;  /* 0x0000c70000087984 */ /* 0x000ee20000000000 */
[----:B------:R-:W-:Y:S01]  /*17f0*/  FADD R13, R13, R20 ;  /* 0x000000140d0d7221 */ /* 0x000fe20000000000 */
[----:B------:R-:W-:Y:S01]  /*1800*/  FADD R18, R18, R5 ;  /* 0x0000000512127221 */ /* 0x000fe20000000000 */
[C---:B-1----:R-:W-:Y:S01]  /*1810*/  IMAD R9, R10.reuse, UR5, RZ ;  /* 0x000000050a097c24 */ /* 0x042fe2000f8e02ff */
[----:B------:R-:W1:Y:S01]  /*1820*/  LDS.U8 R5, [R0+0xc6] ;  /* 0x0000c60000057984 */ /* 0x000e620000000000 */
[----:B------:R-:W-:Y:S01]  /*1830*/  IMAD R19, R10, UR7, RZ ;  /* 0x000000070a137c24 */ /* 0x000fe2000f8e02ff */
[----:B------:R-:W-:Y:S01]  /*1840*/  I2FP.F32.S32 R21, R21 ;  /* 0x0000001500157245 */ /* 0x000fe20000201400 */
[----:B0-----:R-:W-:Y:S01]  /*1850*/  IMAD R10, R2, UR4, RZ ;  /* 0x00000004020a7c24 */ /* 0x001fe2000f8e02ff */
[----:B------:R-:W-:Y:S01]  /*1860*/  UPRMT UR6, UR11, 0x8880, URZ ;  /* 0x000088800b067896 */ /* 0x000fe200080000ff */
[----:B------:R-:W-:Y:S01]  /*1870*/  I2FP.F32.S32 R9, R9 ;  /* 0x0000000900097245 */ /* 0x000fe20000201400 */
[----:B------:R-:W-:Y:S01]  /*1880*/  FADD R14, R14, R17 ;  /* 0x000000110e0e7221 */ /* 0x000fe20000000000 */
[----:B------:R-:W-:Y:S01]  /*1890*/  I2FP.F32.S32 R20, R19 ;  /* 0x0000001300147245 */ /* 0x000fe20000201400 */
[----:B------:R-:W-:Y:S01]  /*18a0*/  FADD R16, R16, R21 ;  /* 0x0000001510107221 */ /* 0x000fe20000000000 */
[----:B------:R-:W-:Y:S01]  /*18b0*/  I2FP.F32.S32 R10, R10 ;  /* 0x0000000a000a7245 */ /* 0x000fe20000201400 */
[----:B------:R-:W-:Y:S01]  /*18c0*/  FADD R17, R12, R9 ;  /* 0x000000090c117221 */ /* 0x000fe20000000000 */
[----:B------:R-:W-:-:S02]  /*18d0*/  IMAD R21, R2, UR6, RZ ;  /* 0x0000000602157c24 */ /* 0x000fc4000f8e02ff */
[----:B------:R-:W-:Y:S01]  /*18e0*/  FADD R19, R13, R20 ;  /* 0x000000140d137221 */ /* 0x000fe20000000000 */
[----:B------:R-:W0:Y:S01]  /*18f0*/  LDCU.S8 UR7, c[0x3][0x25] ;  /* 0x00c004a0ff0777ac */ /* 0x000e220008000200 */
[----:B------:R-:W-:Y:S01]  /*1900*/  FADD R20, R15, R10 ;  /* 0x0000000a0f147221 */ /* 0x000fe20000000000 */
[----:B------:R-:W4:Y:S01]  /*1910*/  LDS.U8 R9, [R0+0xcb] ;  /* 0x0000cb0000097984 */ /* 0x000f220000000000 */
[C---:B------:R-:W-:Y:S01]  /*1920*/  IMAD R2, R11.reuse, UR4, RZ ;  /* 0x000000040b027c24 */ /* 0x040fe2000f8e02ff */
[----:B------:R-:W-:Y:S01]  /*1930*/  I2FP.F32.S32 R21, R21 ;  /* 0x0000001500157245 */ /* 0x000fe20000201400 */
[----:B------:R-:W-:Y:S01]  /*1940*/  IMAD R11, R11, UR6, RZ ;  /* 0x000000060b0b7c24 */ /* 0x000fe2000f8e02ff */
[----:B------:R-:W5:Y:S01]  /*1950*/  LDS.U8 R10, [R0+0xca] ;  /* 0x0000ca00000a7984 */ /* 0x000f620000000000 */
[----:B------:R-:W-:Y:S01]  /*1960*/  UPRMT UR5, UR9, 0x8880, URZ ;  /* 0x0000888009057896 */ /* 0x000fe200080000ff */
[----:B------:R-:W-:Y:S01]  /*1970*/  I2FP.F32.S32 R13, R2 ;  /* 0x00000002000d7245 */ /* 0x000fe20000201400 */
[----:B------:R-:W-:-:S02]  /*1980*/  IMAD R2, R7, UR4, RZ ;  /* 0x0000000407027c24 */ /* 0x000fc4000f8e02ff */
[----:B------:R-:W-:Y:S01]  /*1990*/  FADD R12, R16, R21 ;  /* 0x00000015100c7221 */ /* 0x000fe20000000000 */
[----:B------:R-:W-:Y:S01]  /*19a0*/  I2FP.F32.S32 R11, R11 ;  /* 0x0000000b000b7245 */ /* 0x000fe20000201400 */
[----:B------:R-:W-:Y:S02]  /*19b0*/  IMAD R15, R7, UR6, RZ ;  /* 0x00000006070f7c24 */ /* 0x000fe4000f8e02ff */
[----:B------:R-:W-:Y:S01]  /*19c0*/  FADD R13, R18, R13 ;  /* 0x0000000d120d7221 */ /* 0x000fe20000000000 */
[----:B------:R-:W-:Y:S01]  /*19d0*/  I2FP.F32.S32 R16, R2 ;  /* 0x0000000200107245 */ /* 0x000fe20000201400 */
[----:B--2---:R-:W-:Y:S01]  /*19e0*/  IMAD R7, R6, UR5, RZ ;  /* 0x0000000506077c24 */ /* 0x004fe2000f8e02ff */
[----:B------:R-:W2:Y:S01]  /*19f0*/  LDS.U8 R2, [R0+0xc9] ;  /* 0x0000c90000027984 */ /* 0x000ea20000000000 */
[----:B------:R-:W-:Y:S01]  /*1a00*/  FADD R14, R14, R11 ;  /* 0x0000000b0e0e7221 */ /* 0x000fe20000000000 */
[----:B0-----:R-:W-:Y:S01]  /*1a10*/  UMOV UR6, UR7 ;  /* 0x0000000700067c82 */ /* 0x001fe20008000000 */
[----:B------:R-:W-:Y:S01]  /*1a20*/  I2FP.F32.S32 R18, R15 ;  /* 0x0000000f00127245 */ /* 0x000fe20000201400 */
[----:B------:R-:W0:Y:S01]  /*1a30*/  LDCU.S8 UR8, c[0x3][0x26] ;  /* 0x00c004c0ff0877ac */ /* 0x000e220008000200 */
[----:B------:R-:W-:Y:S01]  /*1a40*/  IMAD R11, R6, UR6, RZ ;  /* 0x00000006060b7c24 */ /* 0x000fe2000f8e02ff */
[----:B------:R-:W-:Y:S01]  /*1a50*/  I2FP.F32.S32 R7, R7 ;  /* 0x0000000700077245 */ /* 0x000fe20000201400 */
[----:B------:R-:W2:Y:S01]  /*1a60*/  LDS.U8 R6, [R0+0xce] ;  /* 0x0000ce0000067984 */ /* 0x000ea20000000000 */
[----:B------:R-:W4:Y:S01]  /*1a70*/  LDCU.S8 UR4, c[0x3][0xd] ;  /* 0x00c001a0ff0477ac */ /* 0x000f220008000200 */
[----:B------:R-:W-:Y:S01]  /*1a80*/  FADD R17, R17, R16 ;  /* 0x0000001011117221 */ /* 0x000fe20000000000 */
[----:B------:R-:W-:Y:S01]  /*1a90*/  FADD R15, R19, R18 ;  /* 0x00000012130f7221 */ /* 0x000fe20000000000 */
[----:B------:R-:W-:Y:S01]  /*1aa0*/  FADD R16, R20, R7 ;  /* 0x0000000714107221 */ /* 0x000fe20000000000 */
[----:B------:R-:W-:Y:S01]  /*1ab0*/  I2FP.F32.S32 R19, R11 ;  /* 0x0000000b00137245 */ /* 0x000fe20000201400 */
[C---:B---3--:R-:W-:Y:S01]  /*1ac0*/  IMAD R7, R8.reuse, UR5, RZ ;  /* 0x0000000508077c24 */ /* 0x048fe2000f8e02ff */
[----:B------:R-:W3:Y:S01]  /*1ad0*/  LDS.U8 R11, [R0+0xcd] ;  /* 0x0000cd00000b7984 */ /* 0x000ee20000000000 */
[----:B------:R-:W-:Y:S01]  /*1ae0*/  IMAD R20, R8, UR6, RZ ;  /* 0x0000000608147c24 */ /* 0x000fe2000f8e02ff */
[----:B------:R-:W2:Y:S01]  /*1af0*/  LDCU.S8 UR7, c[0x3][0xe] ;  /* 0x00c001c0ff0777ac */ /* 0x000ea20008000200 */
[----:B-1----:R-:W-:Y:S01]  /*1b00*/  IMAD R8, R5, UR5, RZ ;  /* 0x0000000505087c24 */ /* 0x002fe2000f8e02ff */
[----:B------:R-:W-:-:S02]  /*1b10*/  I2FP.F32.S32 R18, R7 ;  /* 0x0000000700127245 */ /* 0x000fc40000201400 */
[----:B------:R-:W-:Y:S01]  /*1b20*/  I2FP.F32.S32 R7, R20 ;  /* 0x0000001400077245 */ /* 0x000fe20000201400 */
[----:B------:R-:W1:Y:S01]  /*1b30*/  LDCU.S8 UR9, c[0x3][0x27] ;  /* 0x00c004e0ff0977ac */ /* 0x000e620008000200 */
[----:B------:R-:W-:Y:S01]  /*1b40*/  I2FP.F32.S32 R20, R8 ;  /* 0x0000000800147245 */ /* 0x000fe20000201400 */
[----:B------:R-:W-:Y:S01]  /*1b50*/  FADD R8, R12, R19 ;  /* 0x000000130c087221 */ /* 0x000fe20000000000 */
[----:B------:R-:W-:Y:S01]  /*1b60*/  FADD R13, R13, R18 ;  /* 0x000000120d0d7221 */ /* 0x000fe20000000000 */
[----:B------:R-:W-:Y:S01]  /*1b70*/  FADD R14, R14, R7 ;  /* 0x000000070e0e7221 */ /* 0x000fe20000000000 */
[----:B0-----:R-:W-:Y:S01]  /*1b80*/  UMOV UR5, UR8 ;  /* 0x0000000800057c82 */ /* 0x001fe20008000000 */
[----:B------:R-:W-:Y:S01]  /*1b90*/  FADD R12, R17, R20 ;  /* 0x00000014110c7221 */ /* 0x000fe20000000000 */
[----:B------:R-:W0:Y:S01]  /*1ba0*/  LDS.U8 R7, [R0+0xcc] ;  /* 0x0000cc0000077984 */ /* 0x000e220000000000 */
[----:B------:R-:W-:Y:S01]  /*1bb0*/  IMAD R18, R5, UR6, RZ ;  /* 0x0000000605127c24 */ /* 0x000fe2000f8e02ff */
[----:B------:R-:W3:Y:S01]  /*1bc0*/  LDCU.U8 UR8, c[0x3][0x28] ;  /* 0x00c00500ff0877ac */ /* 0x000ee20008000000 */
[C---:B----4-:R-:W-:Y:S01]  /*1bd0*/  IMAD R17, R9.reuse, UR4, RZ ;  /* 0x0000000409117c24 */ /* 0x050fe2000f8e02ff */
[----:B------:R-:W4:Y:S01]  /*1be0*/  LDS.U8 R5, [R0+0x122] ;  /* 0x0001220000057984 */ /* 0x000f220000000000 */
[----:B------:R-:W-:Y:S01]  /*1bf0*/  IMAD R19, R9, UR5, RZ ;  /* 0x0000000509137c24 */ /* 0x000fe2000f8e02ff */
[----:B------:R-:W-:Y:S01]  /*1c00*/  I2FP.F32.S32 R20, R18 ;  /* 0x0000001200147245 */ /* 0x000fe20000201400 */
[C---:B-----5:R-:W-:Y:S01]  /*1c10*/  IMAD R9, R10.reuse, UR4, RZ ;  /* 0x000000040a097c24 */ /* 0x060fe2000f8e02ff */
[----:B------:R-:W-:Y:S01]  /*1c20*/  I2FP.F32.S32 R17, R17 ;  /* 0x0000001100117245 */ /* 0x000fe20000201400 */
[----:B------:R-:W-:Y:S01]  /*1c30*/  IMAD R10, R10, UR5, RZ ;  /* 0x000000050a0a7c24 */ /* 0x000fe2000f8e02ff */
[----:B------:R-:W-:Y:S01]  /*1c40*/  I2FP.F32.S32 R19, R19 ;  /* 0x0000001300137245 */ /* 0x000fe20000201400 */
[----:B-1----:R-:W-:Y:S01]  /*1c50*/  UMOV UR6, UR9 ;  /* 0x0000000900067c82 */ /* 0x002fe20008000000 */
[----:B------:R-:W-:Y:S01]  /*1c60*/  I2FP.F32.S32 R18, R9 ;  /* 0x0000000900127245 */ /* 0x000fe20000201400 */
[----:B------:R-:W-:Y:S01]  /*1c70*/  FADD R16, R16, R17 ;  /* 0x0000001110107221 */ /* 0x000fe20000000000 */
[----:B------:R-:W-:Y:S01]  /*1c80*/  I2FP.F32.S32 R9, R10 ;  /* 0x0000000a00097245 */ /* 0x000fe20000201400 */
[----:B------:R-:W-:Y:S01]  /*1c90*/  FADD R10, R8, R19 ;  /* 0x00000013080a7221 */ /* 0x000fe20000000000 */
[----:B--2---:R-:W-:Y:S01]  /*1ca0*/  IMAD R8, R2, UR4, RZ ;  /* 0x0000000402087c24 */ /* 0x004fe2000f8e02ff */
[----:B------:R-:W-:Y:S01]  /*1cb0*/  UMOV UR4, UR7 ;  /* 0x0000000700047c82 */ /* 0x000fe20008000000 */
[----:B------:R-:W-:Y:S01]  /*1cc0*/  FADD R13, R13, R18 ;  /* 0x000000120d0d7221 */ /* 0x000fe20000000000 */
[----:B------:R-:W-:Y:S01]  /*1cd0*/  FADD R17, R14, R9 ;  /* 0x000000090e117221 */ /* 0x000fe20000000000 */
[----:B------:R-:W-:Y:S01]  /*1ce0*/  IMAD R14, R2, UR5, RZ ;  /* 0x00000005020e7c24 */ /* 0x000fe2000f8e02ff */
[----:B------:R-:W1:Y:S01]  /*1cf0*/  LDS.U8 R9, [R0+0x121] ;  /* 0x0001210000097984 */ /* 0x000e620000000000 */
[----:B------:R-:W-:Y:S01]  /*1d00*/  I2FP.F32.S32 R19, R8 ;  /* 0x0000000800137245 */ /* 0x000fe20000201400 */
[C---:B------:R-:W-:Y:S01]  /*1d10*/  IMAD R2, R6.reuse, UR4, RZ ;  /* 0x0000000406027c24 */ /* 0x040fe2000f8e02ff */
[----:B------:R-:W2:Y:S01]  /*1d20*/  LDCU.S8 UR5, c[0x3][0xf] ;  /* 0x00c001e0ff0577ac */ /* 0x000ea20008000200 */
[----:B------:R-:W5:Y:S01]  /*1d30*/  LDS.U8 R8, [R0+0x120] ;  /* 0x0001200000087984 */ /* 0x000f620000000000 */
[----:B------:R-:W-:-:S02]  /*1d40*/  IMAD R6, R6, UR6, RZ ;  /* 0x0000000606067c24 */ /* 0x000fc4000f8e02ff */
[----:B------:R-:W-:Y:S01]  /*1d50*/  FADD R12, R12, R19 ;  /* 0x000000130c0c7221 */ /* 0x000fe20000000000 */
[----:B------:R-:W-:Y:S01]  /*1d60*/  I2FP.F32.S32 R19, R2 ;  /* 0x0000000200137245 */ /* 0x000fe20000201400 */
[C---:B---3--:R-:W-:Y:S01]  /*1d70*/  IMAD R2, R11.reuse, UR4, RZ ;  /* 0x000000040b027c24 */ /* 0x048fe2000f8e02ff */
[----:B------:R-:W-:Y:S01]  /*1d80*/  I2FP.F32.S32 R14, R14 ;  /* 0x0000000e000e7245 */ /* 0x000fe20000201400 */
[----:B------:R-:W-:Y:S01]  /*1d90*/  IMAD R18, R11, UR6, RZ ;  /* 0x000000060b127c24 */ /* 0x000fe2000f8e02ff */
[----:B------:R-:W-:Y:S01]  /*1da0*/  I2FP.F32.S32 R11, R6 ;  /* 0x00000006000b7245 */ /* 0x000fe20000201400 */
[----:B------:R-:W-:Y:S01]  /*1db0*/  FADD R15, R15, R20 ;  /* 0x000000140f0f7221 */ /* 0x000fe20000000000 */
[----:B------:R-:W3:Y:S01]  /*1dc0*/  LDS.U8 R6, [R0+0x125] ;  /* 0x0001250000067984 */ /* 0x000ee20000000000 */
[----:B------:R-:W-:Y:S01]  /*1dd0*/  I2FP.F32.S32 R2, R2 ;  /* 0x0000000200027245 */ /* 0x000fe20000201400 */
[----:B------:R-:W-:Y:S01]  /*1de0*/  UPRMT UR8, UR8, 0x8880, URZ ;  /* 0x0000888008087896 */ /* 0x000fe200080000ff */
[----:B------:R-:W-:Y:S01]  /*1df0*/  I2FP.F32.S32 R18, R18 ;  /* 0x0000001200127245 */ /* 0x000fe20000201400 */
[----:B------:R-:W-:Y:S01]  /*1e00*/  FADD R15, R15, R14 ;  /* 0x0000000e0f0f7221 */ /* 0x000fe20000000000 */
[----:B------:R-:W-:Y:S01]  /*1e10*/  FADD R11, R10, R11 ;  /* 0x0000000b0a0b7221 */ /* 0x000fe20000000000 */
[----:B------:R-:W-:Y:S01]  /*1e20*/  FADD R14, R13, R2 ;  /* 0x000000020d0e7221 */ /* 0x000fe20000000000 */
[----:B------:R-:W3:Y:S01]  /*1e30*/  LDS.U8 R10, [R0+0x124] ;  /* 0x00012400000a7984 */ /* 0x000ee20000000000 */
[----:B------:R-:W-:Y:S01]  /*1e40*/  FADD R13, R17, R18 ;  /* 0x00000012110d7221 */ /* 0x000fe20000000000 */
[C---:B0-----:R-:W-:Y:S01]  /*1e50*/  IMAD R17, R7.reuse, UR4, RZ ;  /* 0x0000000407117c24 */ /* 0x041fe2000f8e02ff */
[----:B------:R-:W-:Y:S01]  /*1e60*/  UMOV UR4, UR8 ;  /* 0x0000000800047c82 */ /* 0x000fe20008000000 */
[----:B------:R-:W-:Y:S01]  /*1e70*/  FADD R16, R16, R19 ;  /* 0x0000001310107221 */ /* 0x000fe20000000000 */
[----:B------:R-:W0:Y:S01]  /*1e80*/  LDS.U8 R2, [R0+0x123] ;  /* 0x0001230000027984 */ /* 0x000e220000000000 */
[----:B------:R-:W-:Y:S01]  /*1e90*/  IMAD R18, R7, UR6, RZ ;  /* 0x0000000607127c24 */ /* 0x000fe2000f8e02ff */
[----:B------:R-:W-:Y:S01]  /*1ea0*/  I2FP.F32.S32 R17, R17 ;  /* 0x0000001100117245 */ /* 0x000fe20000201400 */
[C---:B----4-:R-:W-:Y:S01]  /*1eb0*/  IMAD R19, R5.reuse, UR4, RZ ;  /* 0x0000000405137c24 */ /* 0x050fe2000f8e02ff */
[----:B------:R-:W4:Y:S01]  /*1ec0*/  LDCU.U8 UR6, c[0x3][0x10] ;  /* 0x00c00200ff0677ac */ /* 0x000f220008000000 */
[----:B--2---:R-:W-:Y:S01]  /*1ed0*/  IMAD R7, R5, UR5, RZ ;  /* 0x0000000505077c24 */ /* 0x004fe2000f8e02ff */
[----:B------:R-:W-:Y:S01]  /*1ee0*/  I2FP.F32.S32 R18, R18 ;  /* 0x0000001200127245 */ /* 0x000fe20000201400 */
[----:B------:R-:W-:Y:S01]  /*1ef0*/  FADD R5, R12, R17 ;  /* 0x000000110c057221 */ /* 0x000fe20000000000 */
[----:B------:R-:W-:Y:S01]  /*1f00*/  I2FP.F32.S32 R20, R19 ;  /* 0x0000001300147245 */ /* 0x000fe20000201400 */
[----:B------:R-:W2:Y:S01]  /*1f10*/  LDCU.S8 UR7, c[0x3][0x29] ;  /* 0x00c00520ff0777ac */ /* 0x000ea20008000200 */
[----:B------:R-:W-:Y:S01]  /*1f20*/  I2FP.F32.S32 R7, R7 ;  /* 0x0000000700077245 */ /* 0x000fe20000201400 */
[----:B------:R-:W-:-:S02]  /*1f30*/  FADD R17, R15, R18 ;  /* 0x000000120f117221 */ /* 0x000fc40000000000 */
[----:B------:R-:W-:Y:S01]  /*1f40*/  FADD R15, R11, R20 ;  /* 0x000000140b0f7221 */ /* 0x000fe20000000000 */
[----:B------:R-:W0:Y:S01]  /*1f50*/  LDCU.S8 UR9, c[0x3][0x2b] ;  /* 0x00c00560ff0977ac */ /* 0x000e220008000200 */
[C---:B-1----:R-:W-:Y:S01]  /*1f60*/  IMAD R12, R9.reuse, UR5, RZ ;  /* 0x00000005090c7c24 */ /* 0x042fe2000f8e02ff */
[----:B------:R-:W1:Y:S01]  /*1f70*/  LDS.U8 R11, [R0+0x128] ;  /* 0x00012800000b7984 */ /* 0x000e620000000000 */
[----:B------:R-:W-:Y:S02]  /*1f80*/  IMAD R18, R9, UR4, RZ ;  /* 0x0000000409127c24 */ /* 0x000fe4000f8e02ff */
[----:B------:R-:W-:Y:S01]  /*1f90*/  FADD R7, R16, R7 ;  /* 0x0000000710077221 */ /* 0x000fe20000000000 */
[C---:B-----5:R-:W-:Y:S01]  /*1fa0*/  IMAD R16, R8.reuse, UR5, RZ ;  /* 0x0000000508107c24 */ /* 0x060fe2000f8e02ff */
[----:B------:R-:W-:Y:S01]  /*1fb0*/  I2FP.F32.S32 R9, R12 ;  /* 0x0000000c00097245 */ /* 0x000fe20000201400 */
[----:B------:R-:W-:Y:S01]  /*1fc0*/  IMAD R8, R8, UR4, RZ ;  /* 0x0000000408087c24 */ /* 0x000fe2000f8e02ff */
[----:B------:R-:W5:Y:S01]  /*1fd0*/  LDS.U8 R12, [R0+0x127] ;  /* 0x00012700000c7984 */ /* 0x000f620000000000 */
[----:B----4-:R-:W-:Y:S01]  /*1fe0*/  UPRMT UR8, UR6, 0x8880, URZ ;  /* 0x0000888006087896 */ /* 0x010fe200080000ff */
[----:B------:R-:W-:Y:S01]  /*1ff0*/  I2FP.F32.S32 R16, R16 ;  /* 0x0000001000107245 */ /* 0x000fe20000201400 */
[----:B------:R-:W-:Y:S01]  /*2000*/  FADD R14, R14, R9 ;  /* 0x000000090e0e7221 */ /* 0x000fe20000000000 */
[----:B------:R-:W-:Y:S01]  /*2010*/  I2FP.F32.S32 R18, R18 ;  /* 0x0000001200127245 */ /* 0x000fe20000201400 */
[----:B--2---:R-:W-:Y:S01]  /*2020*/  UMOV UR5, UR7 ;  /* 0x0000000700057c82 */ /* 0x004fe20008000000 */
[----:B------:R-:W2:Y:S01]  /*2030*/  LDCU.S8 UR6, c[0x3][0x11] ;  /* 0x00c00220ff0677ac */ /* 0x000ea20008000200 */
[----:B------:R-:W-:Y:S01]  /*2040*/  FADD R16, R5, R16 ;  /* 0x0000001005107221 */ /* 0x000fe20000000000 */
[C---:B---3--:R-:W-:Y:S01]  /*2050*/  IMAD R19, R6.reuse, UR5, RZ ;  /* 0x0000000506137c24 */ /* 0x048fe2000f8e02ff */
[----:B------:R-:W3:Y:S01]  /*2060*/  LDS.U8 R5, [R0+0x126] ;  /* 0x0001260000057984 */ /* 0x000ee20000000000 */
[----:B------:R-:W-:Y:S01]  /*2070*/  FADD R9, R13, R18 ;  /* 0x000000120d097221 */ /* 0x000fe20000000000 */
[----:B------:R-:W-:Y:S01]  /*2080*/  UMOV UR4, UR8 ;  /* 0x0000000800047c82 */ /* 0x000fe20008000000 */
[----:B------:R-:W-:Y:S01]  /*2090*/  I2FP.F32.S32 R18, R8 ;  /* 0x0000000800127245 */ /* 0x000fe20000201400 */
[----:B------:R-:W-:Y:S01]  /*20a0*/  IMAD R8, R6, UR4, RZ ;  /* 0x0000000406087c24 */ /* 0x000fe2000f8e02ff */
[----:B------:R-:W-:Y:S01]  /*20b0*/  I2FP.F32.S32 R20, R19 ;  /* 0x0000001300147245 */ /* 0x000fe20000201400 */
[----:B------:R-:W4:Y:S01]  /*20c0*/  LDS.U8 R6, [R0+0x12b] ;  /* 0x00012b0000067984 */ /* 0x000f220000000000 */
[----:B------:R-:W1:Y:S01]  /*20d0*/  LDCU.S8 UR8, c[0x3][0x2a] ;  /* 0x00c00540ff0877ac */ /* 0x000e620008000200 */
[----:B------:R-:W-:Y:S01]  /*20e0*/  IMAD R19, R10, UR5, RZ ;  /* 0x000000050a137c24 */ /* 0x000fe2000f8e02ff */
[----:B------:R-:W-:Y:S01]  /*20f0*/  I2FP.F32.S32 R8, R8 ;  /* 0x0000000800087245 */ /* 0x000fe20000201400 */
[----:B------:R-:W-:Y:S01]  /*2100*/  FADD R13, R17, R18 ;  /* 0x00000012110d7221 */ /* 0x000fe20000000000 */
[----:B0-----:R-:W-:-:S02]  /*2110*/  IMAD R18, R2, UR4, RZ ;  /* 0x0000000402127c24 */ /* 0x001fc4000f8e02ff */
[----:B------:R-:W-:Y:S01]  /*2120*/  FADD R15, R15, R20 ;  /* 0x000000140f0f7221 */ /* 0x000fe20000000000 */
[----:B------:R-:W-:Y:S01]  /*2130*/  I2FP.F32.S32 R20, R19 ;  /* 0x0000001300147245 */ /* 0x000fe20000201400 */
[----:B------:R-:W-:Y:S02]  /*2140*/  IMAD R17, R10, UR4, RZ ;  /* 0x000000040a117c24 */ /* 0x000fe4000f8e02ff */
[----:B------:R-:W-:Y:S01]  /*2150*/  FADD R10, R7, R8 ;  /* 0x00000008070a7221 */ /* 0x000fe20000000000 */
[----:B------:R-:W-:Y:S01]  /*2160*/  I2FP.F32.S32 R7, R18 ;  /* 0x0000001200077245 */ /* 0x000fe20000201400 */
[----:B------:R-:W0:Y:S01]  /*2170*/  LDS.U8 R8, [R0+0x12a] ;  /* 0x00012a0000087984 */ /* 0x000e220000000000 */
[----:B------:R-:W-:Y:S01]  /*2180*/  FADD R18, R9, R20 ;  /* 0x0000001409127221 */ /* 0x000fe20000000000 */
[----:B--2---:R-:W-:Y:S01]  /*2190*/  UMOV UR4, UR6 ;  /* 0x0000000600047c82 */ /* 0x004fe20008000000 */
[----:B------:R-:W-:Y:S01]  /*21a0*/  I2FP.F32.S32 R17, R17 ;  /* 0x0000001100117245 */ /* 0x000fe20000201400 */
[----:B------:R-:W2:Y:S01]  /*21b0*/  LDS.U8 R9, [R0+0x129] ;  /* 0x0001290000097984 */ /* 0x000ea20000000000 */
[----:B------:R-:W-:Y:S01]  /*21c0*/  IMAD R19, R2, UR5, RZ ;  /* 0x0000000502137c24 */ /* 0x000fe2000f8e02ff */
[----:B------:R-:W4:Y:S01]  /*21d0*/  LDCU.S8 UR7, c[0x3][0x12] ;  /* 0x00c00240ff0777ac */ /* 0x000f220008000200 */
[----:B-1----:R-:W-:-:S02]  /*21e0*/  IMAD R2, R11, UR4, RZ ;  /* 0x000000040b027c24 */ /* 0x002fc4000f8e02ff */
[----:B------:R-:W-:Y:S01]  /*21f0*/  FADD R17, R14, R17 ;  /* 0x000000110e117221 */ /* 0x000fe20000000000 */
[----:B------:R-:W-:Y:S01]  /*2200*/  UMOV UR6, UR8 ;  /* 0x0000000800067c82 */ /* 0x000fe20008000000 */
[----:B------:R-:W-:Y:S01]  /*2210*/  FADD R14, R16, R7 ;  /* 0x00000007100e7221 */ /* 0x000fe20000000000 */
[----:B------:R-:W-:Y:S01]  /*2220*/  IMAD R20, R11, UR6, RZ ;  /* 0x000000060b147c24 */ /* 0x000fe2000f8e02ff */
[----:B------:R-:W-:Y:S01]  /*2230*/  I2FP.F32.S32 R11, R2 ;  /* 0x00000002000b7245 */ /* 0x000fe20000201400 */
[----:B------:R-:W1:Y:S01]  /*2240*/  LDS.U8 R7, [R0+0x12e] ;  /* 0x00012e0000077984 */ /* 0x000e620000000000 */
[C---:B-----5:R-:W-:Y:S01]  /*2250*/  IMAD R16, R12.reuse, UR4, RZ ;  /* 0x000000040c107c24 */ /* 0x060fe2000f8e02ff */
[----:B------:R-:W5:Y:S01]  /*2260*/  LDCU.S8 UR8, c[0x3][0x2e] ;  /* 0x00c005c0ff0877ac */ /* 0x000f620008000200 */
[----:B------:R-:W-:Y:S01]  /*2270*/  IMAD R21, R12, UR6, RZ ;  /* 0x000000060c157c24 */ /* 0x000fe2000f8e02ff */
[----:B------:R-:W-:Y:S01]  /*2280*/  I2FP.F32.S32 R20, R20 ;  /* 0x0000001400147245 */ /* 0x000fe20000201400 */
[----:B------:R-:W-:Y:S01]  /*2290*/  FADD R11, R10, R11 ;  /* 0x0000000b0a0b7221 */ /* 0x000fe20000000000 */
[----:B------:R-:W-:Y:S01]  /*22a0*/  I2FP.F32.S32 R2, R16 ;  /* 0x0000001000027245 */ /* 0x000fe20000201400 */
[----:B------:R-:W5:Y:S01]  /*22b0*/  LDS.U8 R10, [R0+0x12d] ;  /* 0x00012d00000a7984 */ /* 0x000f620000000000 */
[----:B------:R-:W-:Y:S01]  /*22c0*/  I2FP.F32.S32 R12, R19 ;  /* 0x00000013000c7245 */ /* 0x000fe20000201400 */
[----:B------:R-:W-:Y:S01]  /*22d0*/  FADD R16, R15, R20 ;  /* 0x000000140f107221 */ /* 0x000fe20000000000 */
[----:B------:R-:W-:Y:S01]  /*22e0*/  I2FP.F32.S32 R21, R21 ;  /* 0x0000001500157245 */ /* 0x000fe20000201400 */
[----:B------:R-:W-:Y:S01]  /*22f0*/  FADD R15, R17, R2 ;  /* 0x00000002110f7221 */ /* 0x000fe20000000000 */
[----:B---3--:R-:W-:Y:S01]  /*2300*/  IMAD R17, R5, UR4, RZ ;  /* 0x0000000405117c24 */ /* 0x008fe2000f8e02ff */
[----:B------:R-:W3:Y:S01]  /*2310*/  LDS.U8 R2, [R0+0x12c] ;  /* 0x00012c0000027984 */ /* 0x000ee20000000000 */
[----:B------:R-:W-:Y:S01]  /*2320*/  FADD R12, R13, R12 ;  /* 0x0000000c0d0c7221 */ /* 0x000fe20000000000 */
[----:B------:R-:W-:Y:S01]  /*2330*/  FADD R13, R18, R21 ;  /* 0x00000015120d7221 */ /* 0x000fe20000000000 */
[----:B----4-:R-:W-:Y:S01]  /*2340*/  UMOV UR5, UR7 ;  /* 0x0000000700057c82 */ /* 0x010fe20008000000 */
[----:B------:R-:W-:Y:S01]  /*2350*/  IMAD R18, R5, UR6, RZ ;  /* 0x0000000605127c24 */ /* 0x000fe2000f8e02ff */
[----:B------:R-:W-:Y:S01]  /*2360*/  UMOV UR4, UR9 ;  /* 0x0000000900047c82 */ /* 0x000fe20008000000 */
[----:B------:R-:W-:Y:S01]  /*2370*/  I2FP.F32.S32 R17, R17 ;  /* 0x0000001100117245 */ /* 0x000fe20000201400 */
[C---:B------:R-:W-:Y:S01]  /*2380*/  IMAD R5, R6.reuse, UR5, RZ ;  /* 0x0000000506057c24 */ /* 0x040fe2000f8e02ff */
[----:B------:R-:W4:Y:S01]  /*2390*/  LDCU.U8 UR7, c[0x3][0x2c] ;  /* 0x00c00580ff0777ac */ /* 0x000f220008000000 */
[----:B------:R-:W-:Y:S01]  /*23a0*/  IMAD R20, R6, UR4, RZ ;  /* 0x0000000406147c24 */ /* 0x000fe2000f8e02ff */
[----:B------:R-:W-:Y:S01]  /*23b0*/  I2FP.F32.S32 R19, R18 ;  /* 0x0000001200137245 */ /* 0x000fe20000201400 */
[----:B------:R-:W-:Y:S01]  /*23c0*/  FADD R6, R14, R17 ;  /* 0x000000110e067221 */ /* 0x000fe20000000000 */
[----:B------:R-:W1:Y:S01]  /*23d0*/  LDCU.S8 UR6, c[0x3][0x13] ;  /* 0x00c00260ff0677ac */ /* 0x000e620008000200 */
[----:B------:R-:W-:Y:S01]  /*23e0*/  I2FP.F32.S32 R14, R5 ;  /* 0x00000005000e7245 */ /* 0x000fe20000201400 */
[----:B0-----:R-:W-:Y:S01]  /*23f0*/  IMAD R18, R8, UR4, RZ ;  /* 0x0000000408127c24 */ /* 0x001fe2000f8e02ff */
[----:B------:R-:W-:Y:S01]  /*2400*/  I2FP.F32.S32 R5, R20 ;  /* 0x0000001400057245 */ /* 0x000fe20000201400 */
[----:B------:R-:W-:Y:S01]  /*2410*/  FADD R17, R12, R19 ;  /* 0x000000130c117221 */ /* 0x000fe20000000000 */
[----:B------:R-:W-:-:S02]  /*2420*/  IMAD R12, R8, UR5, RZ ;  /* 0x00000005080c7c24 */ /* 0x000fc4000f8e02ff */
[----:B------:R-:W-:Y:S01]  /*2430*/  FADD R14, R11, R14 ;  /* 0x0000000e0b0e7221 */ /* 0x000fe20000000000 */
[C---:B--2---:R-:W-:Y:S02]  /*2440*/  IMAD R19, R9.reuse, UR4, RZ ;  /* 0x0000000409137c24 */ /* 0x044fe4000f8e02ff */
[----:B------:R-:W-:Y:S01]  /*2450*/  FADD R5, R16, R5 ;  /* 0x0000000510057221 */ /* 0x000fe20000000000 */
[----:B------:R-:W-:Y:S01]  /*2460*/  IMAD R16, R9, UR5, RZ ;  /* 0x0000000509107c24 */ /* 0x000fe2000f8e02ff */
[----:B------:R-:W0:Y:S01]  /*2470*/  LDS.U8 R11, [R0+0x182] ;  /* 0x00018200000b7984 */ /* 0x000e220000000000 */
[----:B------:R-:W-:Y:S01]  /*2480*/  I2FP.F32.S32 R8, R12 ;  /* 0x0000000c00087245 */ /* 0x000fe20000201400 */
[----:B------:R-:W2:Y:S01]  /*2490*/  LDCU UR9, c[0x0][0x390] ;  /* 0x00007200ff0977ac */ /* 0x000ea20008000800 */
[----:B------:R-:W-:Y:S01]  /*24a0*/  I2FP.F32.S32 R18, R18 ;  /* 0x0000001200127245 */ /* 0x000fe20000201400 */
[----:B------:R-:W0:Y:S01]  /*24b0*/  LDS.U8 R12, [R0+0x181] ;  /* 0x00018100000c7984 */ /* 0x000e220000000000 */
[----:B------:R-:W-:Y:S01]  /*24c0*/  I2FP.F32.S32 R9, R16 ;  /* 0x0000001000097245 */ /* 0x000fe20000201400 */
[----:B------:R-:W-:Y:S01]  /*24d0*/  FADD R15, R15, R8 ;  /* 0x000000080f0f7221 */ /* 0x000fe20000000000 */
[----:B------:R-:W-:Y:S01]  /*24e0*/  I2FP.F32.S32 R8, R19 ;  /* 0x0000001300087245 */ /* 0x000fe20000201400 */
[----:B----4-:R-:W-:Y:S01]  /*24f0*/  UPRMT UR5, UR7, 0x8880, URZ ;  /* 0x0000888007057896 */ /* 0x010fe200080000ff */
[----:B------:R-:W-:Y:S01]  /*2500*/  FADD R13, R13, R18 ;  /* 0x000000120d0d7221 */ /* 0x000fe20000000000 */
[----:B-1----:R-:W-:Y:S01]  /*2510*/  UMOV UR4, UR6 ;  /* 0x0000000600047c82 */ /* 0x002fe20008000000 */
[----:B------:R-:W-:Y:S01]  /*2520*/  FADD R16, R6, R9 ;  /* 0x0000000906107221 */ /* 0x000fe20000000000 */
[----:B------:R-:W-:-:S02]  /*2530*/  IMAD R6, R7, UR4, RZ ;  /* 0x0000000407067c24 */ /* 0x000fc4000f8e02ff */
[----:B------:R-:W-:Y:S01]  /*2540*/  FADD R9, R17, R8 ;  /* 0x0000000811097221 */ /* 0x000fe20000000000 */
[----:B------:R-:W-:Y:S01]  /*2550*/  IMAD R18, R7, UR5, RZ ;  /* 0x0000000507127c24 */ /* 0x000fe2000f8e02ff */
[----:B------:R-:W1:Y:S01]  /*2560*/  LDS.U8 R8, [R0+0x180] ;  /* 0x0001800000087984 */ /* 0x000e620000000000 */
[C---:B-----5:R-:W-:Y:S01]  /*2570*/  IMAD R17, R10.reuse, UR4, RZ ;  /* 0x000000040a117c24 */ /* 0x060fe2000f8e02ff */
[----:B------:R-:W-:Y:S01]  /*2580*/  I2FP.F32.S32 R7, R6 ;  /* 0x0000000600077245 */ /* 0x000fe20000201400 */
[----:B------:R-:W4:Y:S01]  /*2590*/  LDCU.U8 UR7, c[0x3][0x14] ;  /* 0x00c00280ff0777ac */ /* 0x000f220008000000 */
[----:B------:R-:W5:Y:S01]  /*25a0*/  LDS.U8 R6, [R0+0x185] ;  /* 0x0001850000067984 */ /* 0x000f620000000000 */
[----:B------:R-:W-:Y:S01]  /*25b0*/  IMAD R19, R10, UR5, RZ ;  /* 0x000000050a137c24 */ /* 0x000fe2000f8e02ff */
[----:B------:R-:W-:Y:S01]  /*25c0*/  I2FP.F32.S32 R18, R18 ;  /* 0x0000001200127245 */ /* 0x000fe20000201400 */
[----:B------:R-:W-:Y:S01]  /*25d0*/  FADD R14, R14, R7 ;  /* 0x000000070e0e7221 */ /* 0x000fe20000000000 */
[----:B------:R-:W-:Y:S01]  /*25e0*/  I2FP.F32.S32 R10, R17 ;  /* 0x00000011000a7245 */ /* 0x000fe20000201400 */
[C---:B---3--:R-:W-:Y:S01]  /*25f0*/  IMAD R7, R2.reuse, UR4, RZ ;  /* 0x0000000402077c24 */ /* 0x048fe2000f8e02ff */
[----:B------:R-:W3:Y:S01]  /*2600*/  LDCU.S8 UR6, c[0x3][0x2d] ;  /* 0x00c005a0ff0677ac */ /* 0x000ee20008000200 */
[----:B------:R-:W-:Y:S01]  /*2610*/  FADD R17, R5, R18 ;  /* 0x0000001205117221 */ /* 0x000fe20000000000 */
[----:B------:R-:W-:Y:S01]  /*2620*/  I2FP.F32.S32 R18, R19 ;  /* 0x0000001300127245 */ /* 0x000fe20000201400 */
[----:B------:R-:W-:Y:S01]  /*2630*/  FADD R15, R15, R10 ;  /* 0x0000000a0f0f7221 */ /* 0x000fe20000000000 */
[----:B------:R-:W-:Y:S01]  /*2640*/  I2FP.F32.S32 R7, R7 ;  /* 0x0000000700077245 */ /* 0x000fe20000201400 */
[----:B------:R-:W5:Y:S01]  /*2650*/  LDS.U8 R10, [R0+0x184] ;  /* 0x00018400000a7984 */ /* 0x000f620000000000 */
[----:B------:R-:W-:-:S02]  /*2660*/  IMAD R19, R2, UR5, RZ ;  /* 0x0000000502137c24 */ /* 0x000fc4000f8e02ff */
[----:B------:R-:W-:Y:S01]  /*2670*/  FADD R18, R13, R18 ;  /* 0x000000120d127221 */ /* 0x000fe20000000000 */
[----:B--2---:R-:W-:Y:S01]  /*2680*/  ISETP.GE.U32.AND P0, PT, R4, UR9, PT ;  /* 0x0000000904007c0c */ /* 0x004fe2000bf06070 */
[----:B------:R-:W-:Y:S01]  /*2690*/  FADD R13, R16, R7 ;  /* 0x00000007100d7221 */ /* 0x000fe20000000000 */
[----:B------:R-:W-:Y:S01]  /*26a0*/  LDS.U8 R5, [R0+0x188] ;  /* 0x0001880000057984 */ /* 0x000fe20000000000 */
[----:B----4-:R-:W-:Y:S01]  /*26b0*/  UPRMT UR4, UR7, 0x8880, URZ ;  /* 0x0000888007047896 */ /* 0x010fe200080000ff */
[----:B------:R-:W-:Y:S01]  /*26c0*/  I2FP.F32.S32 R20, R19 ;  /* 0x0000001300147245 */ /* 0x000fe20000201400 */
[----:B------:R-:W2:Y:S01]  /*26d0*/  LDCU.S8 UR7, c[0x3][0x15] ;  /* 0x00c002a0ff0777ac */ /* 0x000ea20008000200 */
[----:B------:R-:W4:Y:S03]  /*26e0*/  LDS.U8 R7, [R0+0x183] ;  /* 0x0001830000077984 */ /* 0x000f260000000000 */
[----:B0-----:R-:W-:-:S02]  /*26f0*/  IMAD R2, R11, UR4, RZ ;  /* 0x000000040b027c24 */ /* 0x001fc4000f8e02ff */
[----:B------:R-:W-:Y:S01]  /*2700*/  FADD R9, R9, R20 ;  /* 0x0000001409097221 */ /* 0x000fe20000000000 */
[----:B---3--:R-:W-:Y:S02]  /*2710*/  IMAD R21, R11, UR6, RZ ;  /* 0x000000060b157c24 */ /* 0x008fe4000f8e02ff */
[C---:B------:R-:W-:Y:S01]  /*2720*/  IMAD R16, R12.reuse, UR4, RZ ;  /* 0x000000040c107c24 */ /* 0x040fe2000f8e02ff */
[----:B------:R-:W-:Y:S01]  /*2730*/  I2FP.F32.S32 R11, R2 ;  /* 0x00000002000b7245 */ /* 0x000fe20000201400 */
[----:B------:R-:W-:Y:S01]  /*2740*/  IMAD R22, R12, UR6, RZ ;  /* 0x000000060c167c24 */ /* 0x000fe2000f8e02ff */
[----:B------:R-:W-:Y:S02]  /*2750*/  I2FP.F32.S32 R2, R21 ;  /* 0x0000001500027245 */ /* 0x000fe40000201400 */
[----:B------:R-:W-:Y:S01]  /*2760*/  I2FP.F32.S32 R12, R16 ;  /* 0x00000010000c7245 */ /* 0x000fe20000201400 */
[----:B------:R-:W-:Y:S01]  /*2770*/  FADD R16, R14, R11 ;  /* 0x0000000b0e107221 */ /* 0x000fe20000000000 */
[----:B------:R-:W-:Y:S01]  /*2780*/  I2FP.F32.S32 R19, R22 ;  /* 0x0000001600137245 */ /* 0x000fe20000201400 */
[----:B------:R-:W-:-:S02]  /*2790*/  FADD R14, R17, R2 ;  /* 0x00000002110e7221 */ /* 0x000fc40000000000 */
[----:B------:R-:W-:Y:S01]  /*27a0*/  FADD R12, R15, R12 ;  /* 0x0000000c0f0c7221 */ /* 0x000fe20000000000 */
[----:B------:R-:W0:Y:S01]  /*27b0*/  LDS.U8 R2, [R0+0x187] ;  /* 0x0001870000027984 */ /* 0x000e220000000000 */
[----:B------:R-:W-:Y:S01]  /*27c0*/  FADD R11, R18, R19 ;  /* 0x00000013120b7221 */ /* 0x000fe20000000000 */
[C---:B-1----:R-:W-:Y:S01]  /*27d0*/  IMAD R15, R8.reuse, UR4, RZ ;  /* 0x00000004080f7c24 */ /* 0x042fe2000f8e02ff */
[----:B--2---:R-:W-:Y:S01]  /*27e0*/  UMOV UR5, UR7 ;  /* 0x0000000700057c82 */ /* 0x004fe20008000000 */
[----:B------:R-:W-:Y:S01]  /*27f0*/  IMAD R19, R8, UR6, RZ ;  /* 0x0000000608137c24 */ /* 0x000fe2000f8e02ff */
[----:B------:R-:W1:Y:S01]  /*2800*/  LDCU.S8 UR6, c[0x3][0x16] ;  /* 0x00c002c0ff0677ac */ /* 0x000e620008000200 */
[----:B------:R-:W2:Y:S01]  /*2810*/  LDS.U8 R8, [R0+0x186] ;  /* 0x0001860000087984 */ /* 0x000ea20000000000 */
[C---:B-----5:R-:W-:Y:S01]  /*2820*/  IMAD R17, R6.reuse, UR5, RZ ;  /* 0x0000000506117c24 */ /* 0x060fe2000f8e02ff */
[----:B------:R-:W-:Y:S01]  /*2830*/  I2FP.F32.S32 R18, R15 ;  /* 0x0000000f00127245 */ /* 0x000fe20000201400 */
[----:B------:R-:W-:Y:S01]  /*2840*/  UMOV UR4, UR8 ;  /* 0x0000000800047c82 */ /* 0x000fe20008000000 */
[----:B------:R-:W-:Y:S01]  /*2850*/  I2FP.F32.S32 R20, R19 ;  /* 0x0000001300147245 */ /* 0x000fe20000201400 */
[----:B------:R-:W-:Y:S01]  /*2860*/  IMAD R6, R6, UR4, RZ ;  /* 0x0000000406067c24 */ /* 0x000fe2000f8e02ff */
[----:B------:R-:W-:Y:S01]  /*2870*/  I2FP.F32.S32 R19, R17 ;  /* 0x0000001100137245 */ /* 0x000fe20000201400 */
[----:B------:R-:W-:Y:S01]  /*2880*/  FADD R15, R13, R18 ;  /* 0x000000120d0f7221 */ /* 0x000fe20000000000 */
[----:B------:R-:W3:Y:S01]  /*2890*/  LDCU.S8 UR7, c[0x3][0x2f] ;  /* 0x00c005e0ff0777ac */ /* 0x000ee20008000200 */
[----:B------:R-:W-:Y:S01]  /*28a0*/  FADD R17, R9, R20 ;  /* 0x0000001409117221 */ /* 0x000fe20000000000 */
[----:B------:R-:W-:-:S02]  /*28b0*/  IMAD R9, R10, UR5, RZ ;  /* 0x000000050a097c24 */ /* 0x000fc4000f8e02ff */
[----:B------:R-:W-:Y:S01]  /*28c0*/  FADD R13, R16, R19 ;  /* 0x00000013100d7221 */ /* 0x000fe20000000000 */
[----:B------:R-:W-:Y:S01]  /*28d0*/  IMAD R16, R10, UR4, RZ ;  /* 0x000000040a107c24 */ /* 0x000fe2000f8e02ff */
[----:B------:R-:W-:Y:S01]  /*28e0*/  I2FP.F32.S32 R21, R6 ;  /* 0x0000000600157245 */ /* 0x000fe20000201400 */
[----:B------:R-:W5:Y:S01]  /*28f0*/  LDS.U8 R10, [R0+0x18b] ;  /* 0x00018b00000a7984 */ /* 0x000f620000000000 */
[----:B------:R-:W-:Y:S01]  /*2900*/  I2FP.F32.S32 R19, R9 ;  /* 0x0000000900137245 */ /* 0x000fe20000201400 */
[----:B------:R-:W2:Y:S01]  /*2910*/  LDCU.U8 UR8, c[0x3][0x30] ;  /* 0x00c00600ff0877ac */ /* 0x000ea20008000000 */
[----:B------:R-:W-:Y:S01]  /*2920*/  I2FP.F32.S32 R18, R16 ;  /* 0x0000001000127245 */ /* 0x000fe20000201400 */
[----:B------:R-:W5:Y:S01]  /*2930*/  LDS.U8 R6, [R0+0x18a] ;  /* 0x00018a0000067984 */ /* 0x000f620000000000 */
[C---:B----4-:R-:W-:Y:S02]  /*2940*/  IMAD R16, R7.reuse, UR5, RZ ;  /* 0x0000000507107c24 */ /* 0x050fe4000f8e02ff */
[----:B------:R-:W-:Y:S01]  /*2950*/  FADD R12, R12, R19 ;  /* 0x000000130c0c7221 */ /* 0x000fe20000000000 */
[----:B------:R-:W-:Y:S01]  /*2960*/  IMAD R7, R7, UR4, RZ ;  /* 0x0000000407077c24 */ /* 0x000fe2000f8e02ff */
[----:B------:R-:W4:Y:S01]  /*2970*/  LDS.U8 R9, [R0+0x189] ;  /* 0x0001890000097984 */ /* 0x000f220000000000 */
[----:B------:R-:W-:Y:S01]  /*2980*/  FADD R11, R11, R18 ;  /* 0x000000120b0b7221 */ /* 0x000fe20000000000 */
[----:B------:R-:W-:Y:S01]  /*2990*/  I2FP.F32.S32 R16, R16 ;  /* 0x0000001000107245 */ /* 0x000fe20000201400 */
[----:B-1----:R-:W-:Y:S01]  /*29a0*/  UMOV UR4, UR6 ;  /* 0x0000000600047c82 */ /* 0x002fe20008000000 */
[----:B------:R-:W-:Y:S01]  /*29b0*/  I2FP.F32.S32 R18, R7 ;  /* 0x0000000700127245 */ /* 0x000fe20000201400 */
[----:B------:R-:W-:Y:S01]  /*29c0*/  IMAD R7, R5, UR4, RZ ;  /* 0x0000000405077c24 */ /* 0x000fe2000f8e02ff */
[----:B---3--:R-:W-:Y:S01]  /*29d0*/  UMOV UR5, UR7 ;  /* 0x0000000700057c82 */ /* 0x008fe20008000000 */
[----:B------:R-:W-:Y:S01]  /*29e0*/  FADD R16, R15, R16 ;  /* 0x000000100f107221 */ /* 0x000fe20000000000 */
[----:B------:R-:W-:-:S02]  /*29f0*/  IMAD R19, R5, UR5, RZ ;  /* 0x0000000505137c24 */ /* 0x000fc4000f8e02ff */
[----:B------:R-:W-:Y:S01]  /*2a00*/  FADD R15, R17, R18 ;  /* 0x00000012110f7221 */ /* 0x000fe20000000000 */
[----:B------:R-:W-:Y:S01]  /*2a10*/  I2FP.F32.S32 R18, R7 ;  /* 0x0000000700127245 */ /* 0x000fe20000201400 */
[----:B------:R-:W1:Y:S01]  /*2a20*/  LDS.U8 R5, [R0+0x18e] ;  /* 0x00018e0000057984 */ /* 0x000e620000000000 */
[----:B------:R-:W3:Y:S01]  /*2a30*/  LDCU.S8 UR6, c[0x3][0x17] ;  /* 0x00c002e0ff0677ac */ /* 0x000ee20008000200 */
[C---:B0-----:R-:W-:Y:S01]  /*2a40*/  IMAD R17, R2.reuse, UR4, RZ ;  /* 0x0000000402117c24 */ /* 0x041fe2000f8e02ff */
[----:B------:R-:W-:Y:S01]  /*2a50*/  I2FP.F32.S32 R19, R19 ;  /* 0x0000001300137245 */ /* 0x000fe20000201400 */
[----:B------:R-:W0:Y:S01]  /*2a60*/  LDS.U8 R7, [R0+0x18c] ;  /* 0x00018c0000077984 */ /* 0x000e220000000000 */
[----:B------:R-:W-:Y:S01]  /*2a70*/  FADD R13, R13, R18 ;  /* 0x000000120d0d7221 */ /* 0x000fe20000000000 */
[----:B------:R-:W-:Y:S02]  /*2a80*/  IMAD R18, R2, UR5, RZ ;  /* 0x0000000502127c24 */ /* 0x000fe4000f8e02ff */
[----:B------:R-:W-:Y:S01]  /*2a90*/  FADD R14, R14, R21 ;  /* 0x000000150e0e7221 */ /* 0x000fe20000000000 */
[----:B--2---:R-:W-:Y:S01]  /*2aa0*/  IMAD R2, R8, UR4, RZ ;  /* 0x0000000408027c24 */ /* 0x004fe2000f8e02ff */
[----:B------:R-:W2:Y:S01]  /*2ab0*/  LDCU.U8 UR7, c[0x3][0x18] ;  /* 0x00c00300ff0777ac */ /* 0x000ea20008000000 */
[----:B------:R-:W-:Y:S01]  /*2ac0*/  I2FP.F32.S32 R17, R17 ;  /* 0x0000001100117245 */ /* 0x000fe20000201400 */
[----:B------:R-:W-:Y:S01]  /*2ad0*/  FADD R14, R14, R19 ;  /* 0x000000130e0e7221 */ /* 0x000fe20000000000 */
[----:B------:R-:W-:-:S02]  /*2ae0*/  I2FP.F32.S32 R18, R18 ;  /* 0x0000001200127245 */ /* 0x000fc40000201400 */
[----:B------:R-:W-:Y:S01]  /*2af0*/  I2FP.F32.S32 R19, R2 ;  /* 0x0000000200137245 */ /* 0x000fe20000201400 */
[----:B------:R-:W-:Y:S01]  /*2b00*/  IMAD R2, R8, UR5, RZ ;  /* 0x0000000508027c24 */ /* 0x000fe2000f8e02ff */
[----:B------:R-:W-:Y:S01]  /*2b10*/  UPRMT UR5, UR8, 0x8880, URZ ;  /* 0x0000888008057896 */ /* 0x000fe200080000ff */
[----:B------:R2:W0:Y:S01]  /*2b20*/  LDS.U8 R8, [R0+0x18d] ;  /* 0x00018d0000087984 */ /* 0x0004220000000000 */
[----:B------:R-:W-:Y:S01]  /*2b30*/  FADD R11, R11, R18 ;  /* 0x000000120b0b7221 */ /* 0x000fe20000000000 */
[----:B------:R-:W1:Y:S01]  /*2b40*/  LDCU.S8 UR8, c[0x3][0x31] ;  /* 0x00c00620ff0877ac */ /* 0x000e620008000200 */
[----:B------:R-:W-:Y:S01]  /*2b50*/  I2FP.F32.S32 R18, R2 ;  /* 0x0000000200127245 */ /* 0x000fe20000201400 */
[----:B------:R-:W-:Y:S01]  /*2b60*/  FADD R12, R12, R17 ;  /* 0x000000110c0c7221 */ /* 0x000fe20000000000 */
[----:B-----5:R-:W-:Y:S01]  /*2b70*/  IMAD R17, R10, UR5, RZ ;  /* 0x000000050a117c24 */ /* 0x020fe2000f8e02ff */
[----:B---3--:R-:W-:Y:S01]  /*2b80*/  UMOV UR4, UR6 ;  /* 0x0000000600047c82 */ /* 0x008fe20008000000 */
[----:B------:R-:W-:Y:S01]  /*2b90*/  FADD R16, R16, R19 ;  /* 0x0000001310107221 */ /* 0x000fe20000000000 */
[----:B------:R-:W-:-:S02]  /*2ba0*/  IMAD R2, R10, UR4, RZ ;  /* 0x000000040a027c24 */ /* 0x000fc4000f8e02ff */
[----:B------:R-:W-:Y:S01]  /*2bb0*/  FADD R15, R15, R18 ;  /* 0x000000120f0f7221 */ /* 0x000fe20000000000 */
[C---:B------:R-:W-:Y:S01]  /*2bc0*/  IMAD R10, R6.reuse, UR4, RZ ;  /* 0x00000004060a7c24 */ /* 0x040fe2000f8e02ff */
[----:B------:R-:W-:Y:S01]  /*2bd0*/  I2FP.F32.S32 R21, R17 ;  /* 0x0000001100157245 */ /* 0x000fe20000201400 */
[----:B----4-:R-:W-:Y:S01]  /*2be0*/  IMAD R18, R9, UR4, RZ ;  /* 0x0000000409127c24 */ /* 0x010fe2000f8e02ff */
[----:B--2---:R-:W-:Y:S01]  /*2bf0*/  UPRMT UR4, UR7, 0x8880, URZ ;  /* 0x0000888007047896 */ /* 0x004fe200080000ff */
[----:B------:R-:W-:Y:S01]  /*2c00*/  I2FP.F32.S32 R2, R2 ;  /* 0x0000000200027245 */ /* 0x000fe20000201400 */
[----:B------:R-:W2:Y:S01]  /*2c10*/  LDCU UR7, c[0x0][0x394] ;  /* 0x00007280ff0777ac */ /* 0x000ea20008000800 */
[----:B------:R-:W-:Y:S01]  /*2c20*/  I2FP.F32.S32 R17, R10 ;  /* 0x0000000a00117245 */ /* 0x000fe20000201400 */
[----:B------:R-:W-:Y:S01]  /*2c30*/  IMAD R10, R6, UR5, RZ ;  /* 0x00000005060a7c24 */ /* 0x000fe2000f8e02ff */
[----:B------:R-:W-:Y:S01]  /*2c40*/  I2FP.F32.S32 R19, R18 ;  /* 0x0000001200137245 */ /* 0x000fe20000201400 */
[----:B------:R-:W-:Y:S01]  /*2c50*/  FADD R0, R13, R2 ;  /* 0x000000020d007221 */ /* 0x000fe20000000000 */
[----:B------:R-:W-:Y:S01]  /*2c60*/  IMAD R13, R9, UR5, RZ ;  /* 0x00000005090d7c24 */ /* 0x000fe2000f8e02ff */
[----:B-1----:R-:W-:Y:S01]  /*2c70*/  UMOV UR6, UR8 ;  /* 0x0000000800067c82 */ /* 0x002fe20008000000 */
[----:B------:R-:W-:Y:S01]  /*2c80*/  FADD R12, R12, R17 ;  /* 0x000000110c0c7221 */ /* 0x000fe20000000000 */
[----:B------:R-:W-:-:S02]  /*2c90*/  IMAD R6, R5, UR4, RZ ;  /* 0x0000000405067c24 */ /* 0x000fc4000f8e02ff */
[----:B------:R-:W-:Y:S01]  /*2ca0*/  FADD R2, R16, R19 ;  /* 0x0000001310027221 */ /* 0x000fe20000000000 */
[----:B------:R-:W-:Y:S01]  /*2cb0*/  I2FP.F32.S32 R16, R13 ;  /* 0x0000000d00107245 */ /* 0x000fe20000201400 */
[----:B------:R-:W-:Y:S01]  /*2cc0*/  IMAD R5, R5, UR6, RZ ;  /* 0x0000000605057c24 */ /* 0x000fe2000f8e02ff */
[----:B------:R-:W-:Y:S01]  /*2cd0*/  I2FP.F32.S32 R10, R10 ;  /* 0x0000000a000a7245 */ /* 0x000fe20000201400 */
[C---:B0-----:R-:W-:Y:S02]  /*2ce0*/  IMAD R9, R7.reuse, UR4, RZ ;  /* 0x0000000407097c24 */ /* 0x041fe4000f8e02ff */
[----:B------:R-:W-:Y:S01]  /*2cf0*/  FADD R14, R14, R21 ;  /* 0x000000150e0e7221 */ /* 0x000fe20000000000 */
[----:B------:R-:W-:Y:S01]  /*2d00*/  IMAD R17, R7, UR6, RZ ;  /* 0x0000000607117c24 */ /* 0x000fe2000f8e02ff */
[----:B------:R-:W-:Y:S01]  /*2d10*/  I2FP.F32.S32 R7, R6 ;  /* 0x0000000600077245 */ /* 0x000fe20000201400 */
[----:B------:R-:W-:Y:S01]  /*2d20*/  FADD R15, R15, R16 ;  /* 0x000000100f0f7221 */ /* 0x000fe20000000000 */
[----:B------:R-:W-:Y:S01]  /*2d30*/  I2FP.F32.S32 R9, R9 ;  /* 0x0000000900097245 */ /* 0x000fe20000201400 */
[----:B------:R-:W-:Y:S01]  /*2d40*/  FADD R10, R11, R10 ;  /* 0x0000000a0b0a7221 */ /* 0x000fe20000000000 */
[----:B--2---:R-:W-:Y:S01]  /*2d50*/  ISETP.GE.U32.OR P0, PT, R3, UR7, P0 ;  /* 0x0000000703007c0c */ /* 0x004fe20008706470 */
[----:B------:R-:W-:Y:S01]  /*2d60*/  FADD R0, R0, R7 ;  /* 0x0000000700007221 */ /* 0x000fe20000000000 */
[----:B------:R-:W-:Y:S01]  /*2d70*/  I2FP.F32.S32 R6, R17 ;  /* 0x0000001100067245 */ /* 0x000fe20000201400 */
[----:B------:R-:W-:Y:S01]  /*2d80*/  FADD R2, R2, R9 ;  /* 0x0000000902027221 */ /* 0x000fe20000000000 */
[----:B------:R-:W-:-:S03]  /*2d90*/  I2FP.F32.S32 R7, R5 ;  /* 0x0000000500077245 */ /* 0x000fc60000201400 */
[----:B------:R-:W-:Y:S01]  /*2da0*/  FADD R15, R15, R6 ;  /* 0x000000060f0f7221 */ /* 0x000fe20000000000 */
[----:B------:R-:W-:Y:S01]  /*2db0*/  FFMA R6, R2, R2, RZ ;  /* 0x0000000202067223 */ /* 0x000fe200000000ff */
[C---:B------:R-:W-:Y:S02]  /*2dc0*/  IMAD R2, R8.reuse, UR4, RZ ;  /* 0x0000000408027c24 */ /* 0x040fe4000f8e02ff */
[----:B------:R-:W-:Y:S02]  /*2dd0*/  IMAD R8, R8, UR6, RZ ;  /* 0x0000000608087c24 */ /* 0x000fe4000f8e02ff */
[----:B------:R-:W-:Y:S01]  /*2de0*/  FFMA R6, R15, R15, R6 ;  /* 0x0000000f0f067223 */ /* 0x000fe20000000006 */
[----:B------:R-:W-:Y:S02]  /*2df0*/  I2FP.F32.S32 R5, R2 ;  /* 0x0000000200057245 */ /* 0x000fe40000201400 */
[----:B------:R-:W-:Y:S01]  /*2e00*/  I2FP.F32.S32 R9, R8 ;  /* 0x0000000800097245 */ /* 0x000fe20000201400 */
[----:B------:R-:W-:Y:S06]  /*2e10*/  @P0 EXIT ;  /* 0x000000000000094d */ /* 0x000fec0003800000 */
[----:B------:R-:W-:Y:S01]  /*2e20*/  IADD3 R8, PT, PT, R6, -0xd000000, RZ ;  /* 0xf300000006087810 */ /* 0x000fe20007ffe0ff */
[----:B------:R0:W1:Y:S01]  /*2e30*/  MUFU.RSQ R11, R6 ;  /* 0x00000006000b7308 */ /* 0x0000620000001400 */
[----:B------:R-:W-:Y:S01]  /*2e40*/  FADD R2, R12, R5 ;  /* 0x000000050c027221 */ /* 0x000fe20000000000 */
[----:B------:R-:W-:Y:S01]  /*2e50*/  FADD R14, R14, R7 ;  /* 0x000000070e0e7221 */ /* 0x000fe20000000000 */
[----:B------:R-:W-:Y:S01]  /*2e60*/  ISETP.GT.U32.AND P0, PT, R8, 0x727fffff, PT ;  /* 0x727fffff0800780c */ /* 0x000fe20003f04070 */
[----:B------:R-:W-:Y:S01]  /*2e70*/  FADD R9, R10, R9 ;  /* 0x000000090a097221 */ /* 0x000fe20000000000 */
[----:B------:R-:W-:Y:S01]  /*2e80*/  FFMA R5, R0, R0, RZ ;  /* 0x0000000000057223 */ /* 0x000fe200000000ff */
[----:B------:R-:W-:Y:S01]  /*2e90*/  FFMA R2, R2, R2, RZ ;  /* 0x0000000202027223 */ /* 0x000fe200000000ff */
[----:B------:R-:W-:Y:S02]  /*2ea0*/  BSSY.RECONVERGENT B0, `(.L_x_16) ;  /* 0x000000d000007945 */ /* 0x000fe40003800200 */
[----:B------:R-:W-:Y:S01]  /*2eb0*/  FFMA R5, R14, R14, R5 ;  /* 0x0000000e0e057223 */ /* 0x000fe20000000005 */
[----:B------:R-:W-:-:S06]  /*2ec0*/  FFMA R9, R9, R9, R2 ;  /* 0x0000000909097223 */ /* 0x000fcc0000000002 */
[----:B0-----:R-:W-:Y:S05]  /*2ed0*/  @!P0 BRA `(.L_x_17) ;  /* 0x0000000000148947 */ /* 0x001fea0003800000 */
[----:B------:R-:W-:Y:S02]  /*2ee0*/  MOV R0, R6 ;  /* 0x0000000600007202 */ /* 0x000fe40000000f00 */
[----:B------:R-:W-:-:S07]  /*2ef0*/  MOV R13, 0x2f10 ;  /* 0x00002f10000d7802 */ /* 0x000fce0000000f00 */
[----:B-1----:R-:W-:Y:S05]  /*2f00*/  CALL.REL.NOINC `($__internal_0_$__cuda_sm20_sqrt_rn_f32_slowpath) ;  /* 0x0000000000f47944 */ /* 0x002fea0003c00000 */
[----:B------:R-:W-:Y:S01]  /*2f10*/  MOV R2, R0 ;  /* 0x0000000000027202 */ /* 0x000fe20000000f00 */
[----:B------:R-:W-:Y:S06]  /*2f20*/  BRA `(.L_x_18) ;  /* 0x0000000000107947 */ /* 0x000fec0003800000 */
.L_x_17:
[----:B-1----:R-:W-:Y:S01]  /*2f30*/  FMUL.FTZ R7, R6, R11 ;  /* 0x0000000b06077220 */ /* 0x002fe20000410000 */
[----:B------:R-:W-:-:S03]  /*2f40*/  FMUL.FTZ R11, R11, 0.5 ;  /* 0x3f0000000b0b7820 */ /* 0x000fc60000410000 */
[----:B------:R-:W-:-:S04]  /*2f50*/  FFMA R2, -R7, R7, R6 ;  /* 0x0000000707027223 */ /* 0x000fc80000000106 */
[----:B------:R-:W-:-:S07]  /*2f60*/  FFMA R2, R2, R11, R7 ;  /* 0x0000000b02027223 */ /* 0x000fce0000000007 */
.L_x_18:
[----:B------:R-:W-:Y:S05]  /*2f70*/  BSYNC.RECONVERGENT B0 ;  /* 0x0000000000007941 */ /* 0x000fea0003800200 */
.L_x_16:
[----:B------:R-:W-:Y:S01]  /*2f80*/  IADD3 R6, PT, PT, R9, -0xd000000, RZ ;  /* 0xf300000009067810 */ /* 0x000fe20007ffe0ff */
[----:B------:R0:W1:Y:S01]  /*2f90*/  MUFU.RSQ R0, R9 ;  /* 0x0000000900007308 */ /* 0x0000620000001400 */
[----:B------:R-:W-:Y:S01]  /*2fa0*/  BSSY.RECONVERGENT B0, `(.L_x_19) ;  /* 0x000000c000007945 */ /* 0x000fe20003800200 */
[----:B------:R-:W-:Y:S01]  /*2fb0*/  FMUL R2, R2, 0.125 ;  /* 0x3e00000002027820 */ /* 0x000fe20000400000 */
[----:B------:R-:W-:-:S13]  /*2fc0*/  ISETP.GT.U32.AND P0, PT, R6, 0x727fffff, PT ;  /* 0x727fffff0600780c */ /* 0x000fda0003f04070 */
[----:B0-----:R-:W-:Y:S05]  /*2fd0*/  @!P0 BRA `(.L_x_20) ;  /* 0x0000000000108947 */ /* 0x001fea0003800000 */
[----:B-1----:R-:W-:Y:S02]  /*2fe0*/  MOV R0, R9 ;  /* 0x0000000900007202 */ /* 0x002fe40000000f00 */
[----:B------:R-:W-:-:S07]  /*2ff0*/  MOV R13, 0x3010 ;  /* 0x00003010000d7802 */ /* 0x000fce0000000f00 */
[----:B------:R-:W-:Y:S05]  /*3000*/  CALL.REL.NOINC `($__internal_0_$__cuda_sm20_sqrt_rn_f32_slowpath) ;  /* 0x0000000000b47944 */ /* 0x000fea0003c00000 */
[----:B------:R-:W-:Y:S05]  /*3010*/  BRA `(.L_x_21) ;  /* 0x0000000000107947 */ /* 0x000fea0003800000 */
.L_x_20:
[----:B-1----:R-:W-:Y:S01]  /*3020*/  FMUL.FTZ R6, R9, R0 ;  /* 0x0000000009067220 */ /* 0x002fe20000410000 */
[----:B------:R-:W-:-:S03]  /*3030*/  FMUL.FTZ R0, R0, 0.5 ;  /* 0x3f00000000007820 */ /* 0x000fc60000410000 */
[----:B------:R-:W-:-:S04]  /*3040*/  FFMA R9, -R6, R6, R9 ;  /* 0x0000000606097223 */ /* 0x000fc80000000109 */
[----:B------:R-:W-:-:S07]  /*3050*/  FFMA R0, R9, R0, R6 ;  /* 0x0000000009007223 */ /* 0x000fce0000000006 */
.L_x_21:
[----:B------:R-:W-:Y:S05]  /*3060*/  BSYNC.RECONVERGENT B0 ;  /* 0x0000000000007941 */ /* 0x000fea0003800200 */
.L_x_19:
[----:B------:R-:W-:Y:S01]  /*3070*/  IADD3 R7, PT, PT, R5, -0xd000000, RZ ;  /* 0xf300000005077810 */ /* 0x000fe20007ffe0ff */
[----:B------:R0:W1:Y:S01]  /*3080*/  MUFU.RSQ R6, R5 ;  /* 0x0000000500067308 */ /* 0x0000620000001400 */
[----:B------:R-:W-:Y:S01]  /*3090*/  BSSY.RECONVERGENT B0, `(.L_x_22) ;  /* 0x000000c000007945 */ /* 0x000fe20003800200 */
[----:B------:R-:W-:Y:S01]  /*30a0*/  FMUL R9, R0, 0.125 ;  /* 0x3e00000000097820 */ /* 0x000fe20000400000 */
[----:B------:R-:W-:-:S13]  /*30b0*/  ISETP.GT.U32.AND P0, PT, R7, 0x727fffff, PT ;  /* 0x727fffff0700780c */ /* 0x000fda0003f04070 */
[----:B0-----:R-:W-:Y:S05]  /*30c0*/  @!P0 BRA `(.L_x_23) ;  /* 0x0000000000108947 */ /* 0x001fea0003800000 */
[----:B------:R-:W-:Y:S02]  /*30d0*/  MOV R0, R5 ;  /* 0x0000000500007202 */ /* 0x000fe40000000f00 */
[----:B------:R-:W-:-:S07]  /*30e0*/  MOV R13, 0x3100 ;  /* 0x00003100000d7802 */ /* 0x000fce0000000f00 */
[----:B-1----:R-:W-:Y:S05]  /*30f0*/  CALL.REL.NOINC `($__internal_0_$__cuda_sm20_sqrt_rn_f32_slowpath) ;  /* 0x0000000000787944 */ /* 0x002fea0003c00000 */
[----:B------:R-:W-:Y:S05]  /*3100*/  BRA `(.L_x_24) ;  /* 0x0000000000107947 */ /* 0x000fea0003800000 */
.L_x_23:
[----:B-1----:R-:W-:Y:S01]  /*3110*/  FMUL.FTZ R0, R5, R6 ;  /* 0x0000000605007220 */ /* 0x002fe20000410000 */
[----:B------:R-:W-:-:S03]  /*3120*/  FMUL.FTZ R6, R6, 0.5 ;  /* 0x3f00000006067820 */ /* 0x000fc60000410000 */
[----:B------:R-:W-:-:S04]  /*3130*/  FFMA R5, -R0, R0, R5 ;  /* 0x0000000000057223 */ /* 0x000fc80000000105 */
[----:B------:R-:W-:-:S07]  /*3140*/  FFMA R0, R5, R6, R0 ;  /* 0x0000000605007223 */ /* 0x000fce0000000000 */
.L_x_24:
[----:B------:R-:W-:Y:S05]  /*3150*/  BSYNC.RECONVERGENT B0 ;  /* 0x0000000000007941 */ /* 0x000fea0003800200 */
.L_x_22:
[----:B------:R-:W0:Y:S01]  /*3160*/  LDCU UR6, c[0x0][0x394] ;  /* 0x00007280ff0677ac */ /* 0x000e220008000800 */
[----:B------:R-:W-:Y:S01]  /*3170*/  FMUL R0, R0, 0.125 ;  /* 0x3e00000000007820 */ /* 0x000fe20000400000 */
[----:B------:R-:W-:Y:S01]  /*3180*/  FMNMX.NAN R5, R9, 255, PT ;  /* 0x437f000009057809 */ /* 0x000fe20003820000 */
[----:B------:R-:W1:Y:S01]  /*3190*/  LDCU UR7, c[0x0][0x398] ;  /* 0x00007300ff0777ac */ /* 0x000e620008000800 */
[----:B------:R-:W-:Y:S02]  /*31a0*/  FMNMX.NAN R8, R2, 255, PT ;  /* 0x437f000002087809 */ /* 0x000fe40003820000 */
[----:B------:R2:W-:Y:S01]  /*31b0*/  F2I.U32.TRUNC.NTZ R11, R5 ;  /* 0x00000005000b7305 */ /* 0x0005e2000020f000 */
[----:B------:R-:W-:Y:S01]  /*31c0*/  FMNMX.NAN R0, R0, 255, PT ;  /* 0x437f000000007809 */ /* 0x000fe20003820000 */
[----:B------:R-:W3:Y:S06]  /*31d0*/  LDCU.64 UR4, c[0x0][0x388] ;  /* 0x00007100ff0477ac */ /* 0x000eec0008000a00 */
[----:B------:R-:W4:Y:S01]  /*31e0*/  F2I.U32.TRUNC.NTZ R9, R0 ;  /* 0x0000000000097305 */ /* 0x000f22000020f000 */
[----:B0-----:R-:W-:-:S04]  /*31f0*/  IMAD R3, R4, UR6, R3 ;  /* 0x0000000604037c24 */ /* 0x001fc8000f8e0203 */
[----:B-1----:R-:W-:-:S03]  /*3200*/  IMAD R3, R3, UR7, RZ ;  /* 0x0000000703037c24 */ /* 0x002fc6000f8e02ff */
[----:B------:R-:W0:Y:S02]  /*3210*/  F2I.U32.TRUNC.NTZ R13, R8 ;  /* 0x00000008000d7305 */ /* 0x000e24000020f000 */
[C---:B------:R-:W-:Y:S02]  /*3220*/  IADD3 R2, PT, PT, R3.reuse, 0x2, RZ ;  /* 0x0000000203027810 */ /* 0x040fe40007ffe0ff */
[C---:B------:R-:W-:Y:S02]  /*3230*/  IADD3 R4, PT, PT, R3.reuse, 0x1, RZ ;  /* 0x0000000103047810 */ /* 0x040fe40007ffe0ff */
[----:B---3--:R-:W-:Y:S02]  /*3240*/  IADD3 R2, P0, PT, R2, UR4, RZ ;  /* 0x0000000402027c10 */ /* 0x008fe4000ff1e0ff */
[----:B------:R-:W-:Y:S02]  /*3250*/  IADD3 R4, P1, PT, R4, UR4, RZ ;  /* 0x0000000404047c10 */ /* 0x000fe4000ff3e0ff */
[----:B------:R-:W-:-:S02]  /*3260*/  IADD3 R6, P2, PT, R3, UR4, RZ ;  /* 0x0000000403067c10 */ /* 0x000fc4000ff5e0ff */
[----:B------:R-:W-:Y:S02]  /*3270*/  IADD3.X R3, PT, PT, RZ, UR5, RZ, P0, !PT ;  /* 0x00000005ff037c10 */ /* 0x000fe400087fe4ff */
[----:B--2---:R-:W-:Y:S02]  /*3280*/  IADD3.X R5, PT, PT, RZ, UR5, RZ, P1, !PT ;  /* 0x00000005ff057c10 */ /* 0x004fe40008ffe4ff */
[----:B------:R-:W-:Y:S01]  /*3290*/  IADD3.X R7, PT, PT, RZ, UR5, RZ, P2, !PT ;  /* 0x00000005ff077c10 */ /* 0x000fe200097fe4ff */
[----:B----4-:R-:W-:Y:S04]  /*32a0*/  STG.E.U8 desc[UR12][R2.64], R9 ;  /* 0x0000000902007986 */ /* 0x010fe8000c10110c */
[----:B------:R-:W-:Y:S04]  /*32b0*/  STG.E.U8 desc[UR12][R4.64], R11 ;  /* 0x0000000b04007986 */ /* 0x000fe8000c10110c */
[----:B0-----:R-:W-:Y:S01]  /*32c0*/  STG.E.U8 desc[UR12][R6.64], R13 ;  /* 0x0000000d06007986 */ /* 0x001fe2000c10110c */
[----:B------:R-:W-:Y:S05]  /*32d0*/  EXIT ;  /* 0x000000000000794d */ /* 0x000fea0003800000 */
        .weak           $__internal_0_$__cuda_sm20_sqrt_rn_f32_slowpath
        .type           $__internal_0_$__cuda_sm20_sqrt_rn_f32_slowpath,@function
        .size           $__internal_0_$__cuda_sm20_sqrt_rn_f32_slowpath,(.L_x_27 - $__internal_0_$__cuda_sm20_sqrt_rn_f32_slowpath)
$__internal_0_$__cuda_sm20_sqrt_rn_f32_slowpath:
[----:B------:R-:W-:-:S13]  /*32e0*/  LOP3.LUT P0, RZ, R0, 0x7fffffff, RZ, 0xc0, !PT ;  /* 0x7fffffff00ff7812 */ /* 0x000fda000780c0ff */
[----:B------:R-:W-:Y:S01]  /*32f0*/  @!P0 MOV R6, R0 ;  /* 0x0000000000068202 */ /* 0x000fe20000000f00 */
[----:B------:R-:W-:Y:S06]  /*3300*/  @!P0 BRA `(.L_x_25) ;  /* 0x0000000000408947 */ /* 0x000fec0003800000 */
[----:B------:R-:W-:-:S13]  /*3310*/  FSETP.GEU.FTZ.AND P0, PT, R0, RZ, PT ;  /* 0x000000ff0000720b */ /* 0x000fda0003f1e000 */
[----:B------:R-:W-:Y:S01]  /*3320*/  @!P0 MOV R6, 0x7fffffff ;  /* 0x7fffffff00068802 */ /* 0x000fe20000000f00 */
[----:B------:R-:W-:Y:S06]  /*3330*/  @!P0 BRA `(.L_x_25) ;  /* 0x0000000000348947 */ /* 0x000fec0003800000 */
[----:B------:R-:W-:-:S13]  /*3340*/  FSETP.GTU.FTZ.AND P0, PT, |R0|, +INF , PT ;  /* 0x7f8000000000780b */ /* 0x000fda0003f1c200 */
[----:B------:R-:W-:Y:S01]  /*3350*/  @P0 FADD.FTZ R6, R0, 1 ;  /* 0x3f80000000060421 */ /* 0x000fe20000010000 */
[----:B------:R-:W-:Y:S06]  /*3360*/  @P0 BRA `(.L_x_25) ;  /* 0x0000000000280947 */ /* 0x000fec0003800000 */
[----:B------:R-:W-:-:S13]  /*3370*/  FSETP.NEU.FTZ.AND P0, PT, |R0|, +INF , PT ;  /* 0x7f8000000000780b */ /* 0x000fda0003f1d200 */
[----:B------:R-:W-:-:S04]  /*3380*/  @P0 FFMA R7, R0, 1.84467440737095516160e+19, RZ ;  /* 0x5f80000000070823 */ /* 0x000fc800000000ff */
[----:B------:R-:W0:Y:S02]  /*3390*/  @P0 MUFU.RSQ R6, R7 ;  /* 0x0000000700060308 */ /* 0x000e240000001400 */
[----:B0-----:R-:W-:Y:S01]  /*33a0*/  @P0 FMUL.FTZ R8, R7, R6 ;  /* 0x0000000607080220 */ /* 0x001fe20000410000 */
[----:B------:R-:W-:Y:S01]  /*33b0*/  @P0 FMUL.FTZ R12, R6, 0.5 ;  /* 0x3f000000060c0820 */ /* 0x000fe20000410000 */
[----:B------:R-:W-:Y:S02]  /*33c0*/  @!P0 MOV R6, R0 ;  /* 0x0000000000068202 */ /* 0x000fe40000000f00 */
[----:B------:R-:W-:-:S04]  /*33d0*/  @P0 FADD.FTZ R10, -R8, -RZ ;  /* 0x800000ff080a0221 */ /* 0x000fc80000010100 */
[----:B------:R-:W-:-:S04]  /*33e0*/  @P0 FFMA R11, R8, R10, R7 ;  /* 0x0000000a080b0223 */ /* 0x000fc80000000007 */
[----:B------:R-:W-:-:S04]  /*33f0*/  @P0 FFMA R11, R11, R12, R8 ;  /* 0x0000000c0b0b0223 */ /* 0x000fc80000000008 */
[----:B------:R-:W-:-:S07]  /*3400*/  @P0 FMUL.FTZ R6, R11, 2.3283064365386962891e-10 ;  /* 0x2f8000000b060820 */ /* 0x000fce0000410000 */
.L_x_25:
[----:B------:R-:W-:Y:S01]  /*3410*/  HFMA2 R7, -RZ, RZ, 0, 0 ;  /* 0x00000000ff077431 */ /* 0x000fe200000001ff */
[----:B------:R-:W-:Y:S02]  /*3420*/  MOV R0, R6 ;  /* 0x0000000600007202 */ /* 0x000fe40000000f00 */
[----:B------:R-:W-:-:S04]  /*3430*/  MOV R6, R13 ;  /* 0x0000000d00067202 */ /* 0x000fc80000000f00 */
[----:B------:R-:W-:Y:S05]  /*3440*/  RET.REL.NODEC R6 `(_Z5sobelPhS_jjj) ;  /* 0xffffffc806ec7950 */ /* 0x000fea0003c3ffff */
.L_x_26:
[----:B------:R-:W-:-:S00]  /*3450*/  BRA `(.L_x_26) ;  /* 0xfffffffc00fc7947 */ /* 0x000fc0000383ffff */
[----:B------:R-:W-:-:S00]  /*3460*/  NOP ;  /* 0x0000000000007918 */ /* 0x000fc00000000000 */
        /* <DEDUP_REMOVED lines=9> */
.L_x_27:


//--------------------- .nv.shared._Z5sobelPhS_jjj --------------------------
	.section	.nv.shared._Z5sobelPhS_jjj,"aw",@nobits
	.sectionflags	@""
.nv.shared._Z5sobelPhS_jjj:
	.zero		4096


//--------------------- .nv.shared.reserved.0     --------------------------
	.section	.nv.shared.reserved.0,"aw",@nobits
	.weak		__nv_reservedSMEM_offset_0_alias
	.size		__nv_reservedSMEM_offset_0_alias, 0, 64
	.other		__nv_reservedSMEM_offset_0_alias,@"STO_CUDA_RESERVED_SHARED STV_DEFAULT"
__nv_reservedSMEM_offset_0_alias:
	.zero		0
	.zero		64


//--------------------- .nv.constant0._Z5sobelPhS_jjj --------------------------
	.section	.nv.constant0._Z5sobelPhS_jjj,"a",@progbits
	.sectionflags	@""
	.align	4
.nv.constant0._Z5sobelPhS_jjj:
	.zero		924


//--------------------- SYMBOLS --------------------------

	.type		.nv.reservedSmem.offset0,@object
	.size		.nv.reservedSmem.offset0,0x4
	.type		.nv.reservedSmem.cap,@object
	.size		.nv.reservedSmem.cap,0x4
